//
// Generated by NVIDIA NVVM Compiler
//
// Compiler Build ID: CL-36424714
// Cuda compilation tools, release 13.0, V13.0.88
// Based on NVVM 20.0.0
//

.version 9.0
.target sm_100
.address_size 64

	// .globl	_Z23KBuildCompactSequentialPKjjPjS1_S1_
// _ZZ18KBuildCompactTiledPKjjPjS1_S1_E6sFlags has been demoted
// _ZZ18KBuildCompactTiledPKjjPjS1_S1_E6sRanks has been demoted
// _ZZ17KMarkAndCountWarpPKjjPhPjE11sWarpCounts has been demoted
// _ZZ20KScatterSegmentsWarpPKjjPKhS0_S0_PjS3_S3_E9sWarpBase has been demoted
// _ZZN3cub18CUB_300001_SM_10006detail4scan16DeviceScanKernelINS2_10policy_hubIjjjjN4cuda3std3__44plusIvEEE10Policy1000EPjSC_NS0_13ScanTileStateIjLb1EEES9_NS1_10InputValueIjSC_EEjjLb0EjEEvT0_T1_T2_iT3_T4_T5_E12temp_storage has been demoted
.global .align 1 .b8 _ZN34_INTERNAL_76d1a688_4_k_cu_0b24587b4cuda3std3__45__cpo5beginE[1];
.global .align 1 .b8 _ZN34_INTERNAL_76d1a688_4_k_cu_0b24587b4cuda3std3__45__cpo3endE[1];
.global .align 1 .b8 _ZN34_INTERNAL_76d1a688_4_k_cu_0b24587b4cuda3std3__45__cpo6cbeginE[1];
.global .align 1 .b8 _ZN34_INTERNAL_76d1a688_4_k_cu_0b24587b4cuda3std3__45__cpo4cendE[1];
.global .align 1 .b8 _ZN34_INTERNAL_76d1a688_4_k_cu_0b24587b4cuda3std3__45__cpo6rbeginE[1];
.global .align 1 .b8 _ZN34_INTERNAL_76d1a688_4_k_cu_0b24587b4cuda3std3__45__cpo4rendE[1];
.global .align 1 .b8 _ZN34_INTERNAL_76d1a688_4_k_cu_0b24587b4cuda3std3__45__cpo7crbeginE[1];
.global .align 1 .b8 _ZN34_INTERNAL_76d1a688_4_k_cu_0b24587b4cuda3std3__45__cpo5crendE[1];
.global .align 1 .b8 _ZN34_INTERNAL_76d1a688_4_k_cu_0b24587b4cuda3std3__436_GLOBAL__N__76d1a688_4_k_cu_0b24587b6ignoreE[1];
.global .align 1 .b8 _ZN34_INTERNAL_76d1a688_4_k_cu_0b24587b4cuda3std3__419piecewise_constructE[1];
.global .align 1 .b8 _ZN34_INTERNAL_76d1a688_4_k_cu_0b24587b4cuda3std3__48in_placeE[1];
.global .align 1 .b8 _ZN34_INTERNAL_76d1a688_4_k_cu_0b24587b4cuda3std3__420unreachable_sentinelE[1];
.global .align 1 .b8 _ZN34_INTERNAL_76d1a688_4_k_cu_0b24587b4cuda3std3__47nulloptE[1];
.global .align 1 .b8 _ZN34_INTERNAL_76d1a688_4_k_cu_0b24587b4cuda3std3__48unexpectE[1];
.global .align 1 .b8 _ZN34_INTERNAL_76d1a688_4_k_cu_0b24587b4cuda3std6ranges3__45__cpo4swapE[1];
.global .align 1 .b8 _ZN34_INTERNAL_76d1a688_4_k_cu_0b24587b4cuda3std6ranges3__45__cpo9iter_moveE[1];
.global .align 1 .b8 _ZN34_INTERNAL_76d1a688_4_k_cu_0b24587b4cuda3std6ranges3__45__cpo5beginE[1];
.global .align 1 .b8 _ZN34_INTERNAL_76d1a688_4_k_cu_0b24587b4cuda3std6ranges3__45__cpo3endE[1];
.global .align 1 .b8 _ZN34_INTERNAL_76d1a688_4_k_cu_0b24587b4cuda3std6ranges3__45__cpo6cbeginE[1];
.global .align 1 .b8 _ZN34_INTERNAL_76d1a688_4_k_cu_0b24587b4cuda3std6ranges3__45__cpo4cendE[1];
.global .align 1 .b8 _ZN34_INTERNAL_76d1a688_4_k_cu_0b24587b4cuda3std6ranges3__45__cpo7advanceE[1];
.global .align 1 .b8 _ZN34_INTERNAL_76d1a688_4_k_cu_0b24587b4cuda3std6ranges3__45__cpo9iter_swapE[1];
.global .align 1 .b8 _ZN34_INTERNAL_76d1a688_4_k_cu_0b24587b4cuda3std6ranges3__45__cpo4nextE[1];
.global .align 1 .b8 _ZN34_INTERNAL_76d1a688_4_k_cu_0b24587b4cuda3std6ranges3__45__cpo4prevE[1];
.global .align 1 .b8 _ZN34_INTERNAL_76d1a688_4_k_cu_0b24587b4cuda3std6ranges3__45__cpo4dataE[1];
.global .align 1 .b8 _ZN34_INTERNAL_76d1a688_4_k_cu_0b24587b4cuda3std6ranges3__45__cpo5cdataE[1];
.global .align 1 .b8 _ZN34_INTERNAL_76d1a688_4_k_cu_0b24587b4cuda3std6ranges3__45__cpo4sizeE[1];
.global .align 1 .b8 _ZN34_INTERNAL_76d1a688_4_k_cu_0b24587b4cuda3std6ranges3__45__cpo5ssizeE[1];
.global .align 1 .b8 _ZN34_INTERNAL_76d1a688_4_k_cu_0b24587b4cuda3std6ranges3__45__cpo8distanceE[1];
.global .align 1 .b8 _ZN34_INTERNAL_76d1a688_4_k_cu_0b24587b6thrust24THRUST_300001_SM_1000_NS6system6detail10sequential3seqE[1];
.global .align 1 .b8 _ZN34_INTERNAL_76d1a688_4_k_cu_0b24587b6thrust24THRUST_300001_SM_1000_NS12placeholders2_1E[1];
.global .align 1 .b8 _ZN34_INTERNAL_76d1a688_4_k_cu_0b24587b6thrust24THRUST_300001_SM_1000_NS12placeholders2_2E[1];
.global .align 1 .b8 _ZN34_INTERNAL_76d1a688_4_k_cu_0b24587b6thrust24THRUST_300001_SM_1000_NS12placeholders2_3E[1];
.global .align 1 .b8 _ZN34_INTERNAL_76d1a688_4_k_cu_0b24587b6thrust24THRUST_300001_SM_1000_NS12placeholders2_4E[1];
.global .align 1 .b8 _ZN34_INTERNAL_76d1a688_4_k_cu_0b24587b6thrust24THRUST_300001_SM_1000_NS12placeholders2_5E[1];
.global .align 1 .b8 _ZN34_INTERNAL_76d1a688_4_k_cu_0b24587b6thrust24THRUST_300001_SM_1000_NS12placeholders2_6E[1];
.global .align 1 .b8 _ZN34_INTERNAL_76d1a688_4_k_cu_0b24587b6thrust24THRUST_300001_SM_1000_NS12placeholders2_7E[1];
.global .align 1 .b8 _ZN34_INTERNAL_76d1a688_4_k_cu_0b24587b6thrust24THRUST_300001_SM_1000_NS12placeholders2_8E[1];
.global .align 1 .b8 _ZN34_INTERNAL_76d1a688_4_k_cu_0b24587b6thrust24THRUST_300001_SM_1000_NS12placeholders2_9E[1];
.global .align 1 .b8 _ZN34_INTERNAL_76d1a688_4_k_cu_0b24587b6thrust24THRUST_300001_SM_1000_NS12placeholders3_10E[1];

.visible .entry _Z23KBuildCompactSequentialPKjjPjS1_S1_(
	.param .u64 .ptr .align 1 _Z23KBuildCompactSequentialPKjjPjS1_S1__param_0,
	.param .u32 _Z23KBuildCompactSequentialPKjjPjS1_S1__param_1,
	.param .u64 .ptr .align 1 _Z23KBuildCompactSequentialPKjjPjS1_S1__param_2,
	.param .u64 .ptr .align 1 _Z23KBuildCompactSequentialPKjjPjS1_S1__param_3,
	.param .u64 .ptr .align 1 _Z23KBuildCompactSequentialPKjjPjS1_S1__param_4
)
{
	.reg .pred 	%p<29>;
	.reg .b32 	%r<159>;
	.reg .b64 	%rd<64>;

	ld.param.u64 	%rd10, [_Z23KBuildCompactSequentialPKjjPjS1_S1__param_0];
	ld.param.u32 	%r85, [_Z23KBuildCompactSequentialPKjjPjS1_S1__param_1];
	ld.param.u64 	%rd11, [_Z23KBuildCompactSequentialPKjjPjS1_S1__param_2];
	ld.param.u64 	%rd8, [_Z23KBuildCompactSequentialPKjjPjS1_S1__param_3];
	ld.param.u64 	%rd9, [_Z23KBuildCompactSequentialPKjjPjS1_S1__param_4];
	cvta.to.global.u64 	%rd1, %rd9;
	cvta.to.global.u64 	%rd2, %rd8;
	cvta.to.global.u64 	%rd3, %rd11;
	cvta.to.global.u64 	%rd4, %rd10;
	mov.u32 	%r86, %ctaid.x;
	mov.u32 	%r87, %tid.x;
	or.b32  	%r88, %r86, %r87;
	setp.ne.s32 	%p1, %r88, 0;
	@%p1 bra 	$L__BB0_49;
	setp.ne.s32 	%p2, %r85, 0;
	@%p2 bra 	$L__BB0_6;
	setp.eq.s64 	%p27, %rd8, 0;
	@%p27 bra 	$L__BB0_4;
	mov.b32 	%r112, 0;
	st.global.u32 	[%rd2], %r112;
$L__BB0_4:
	setp.eq.s64 	%p28, %rd9, 0;
	@%p28 bra 	$L__BB0_49;
	mov.b32 	%r113, 0;
	st.global.u32 	[%rd1], %r113;
	bra.uni 	$L__BB0_49;
$L__BB0_6:
	ld.global.u32 	%r118, [%rd4];
	st.global.u32 	[%rd3], %r118;
	mov.b32 	%r90, 0;
	st.global.u32 	[%rd2], %r90;
	setp.eq.s32 	%p3, %r85, 1;
	mov.b32 	%r158, 1;
	@%p3 bra 	$L__BB0_48;
	add.s32 	%r2, %r85, -1;
	add.s32 	%r94, %r85, -2;
	and.b32  	%r3, %r2, 7;
	setp.lt.u32 	%p4, %r94, 7;
	mov.b32 	%r117, 0;
	mov.b32 	%r146, 1;
	@%p4 bra 	$L__BB0_26;
	and.b32  	%r4, %r2, -8;
	mov.b32 	%r117, 0;
	mov.b32 	%r114, 1;
$L__BB0_9:
	.pragma "nounroll";
	mul.wide.u32 	%rd12, %r114, 4;
	add.s64 	%rd5, %rd4, %rd12;
	ld.global.u32 	%r8, [%rd5];
	setp.eq.s32 	%p5, %r8, %r118;
	@%p5 bra 	$L__BB0_11;
	add.s32 	%r117, %r117, 1;
	mul.wide.u32 	%rd13, %r117, 4;
	add.s64 	%rd14, %rd3, %rd13;
	st.global.u32 	[%rd14], %r8;
	add.s64 	%rd15, %rd2, %rd13;
	st.global.u32 	[%rd15], %r114;
	mov.u32 	%r118, %r8;
$L__BB0_11:
	ld.global.u32 	%r12, [%rd5+4];
	setp.eq.s32 	%p6, %r12, %r118;
	@%p6 bra 	$L__BB0_13;
	add.s32 	%r97, %r114, 1;
	add.s32 	%r117, %r117, 1;
	mul.wide.u32 	%rd16, %r117, 4;
	add.s64 	%rd17, %rd3, %rd16;
	st.global.u32 	[%rd17], %r12;
	add.s64 	%rd18, %rd2, %rd16;
	st.global.u32 	[%rd18], %r97;
	mov.u32 	%r118, %r12;
$L__BB0_13:
	ld.global.u32 	%r16, [%rd5+8];
	setp.eq.s32 	%p7, %r16, %r118;
	@%p7 bra 	$L__BB0_15;
	add.s32 	%r98, %r114, 2;
	add.s32 	%r117, %r117, 1;
	mul.wide.u32 	%rd19, %r117, 4;
	add.s64 	%rd20, %rd3, %rd19;
	st.global.u32 	[%rd20], %r16;
	add.s64 	%rd21, %rd2, %rd19;
	st.global.u32 	[%rd21], %r98;
	mov.u32 	%r118, %r16;
$L__BB0_15:
	ld.global.u32 	%r20, [%rd5+12];
	setp.eq.s32 	%p8, %r20, %r118;
	@%p8 bra 	$L__BB0_17;
	add.s32 	%r99, %r114, 3;
	add.s32 	%r117, %r117, 1;
	mul.wide.u32 	%rd22, %r117, 4;
	add.s64 	%rd23, %rd3, %rd22;
	st.global.u32 	[%rd23], %r20;
	add.s64 	%rd24, %rd2, %rd22;
	st.global.u32 	[%rd24], %r99;
	mov.u32 	%r118, %r20;
$L__BB0_17:
	ld.global.u32 	%r24, [%rd5+16];
	setp.eq.s32 	%p9, %r24, %r118;
	@%p9 bra 	$L__BB0_19;
	add.s32 	%r100, %r114, 4;
	add.s32 	%r117, %r117, 1;
	mul.wide.u32 	%rd25, %r117, 4;
	add.s64 	%rd26, %rd3, %rd25;
	st.global.u32 	[%rd26], %r24;
	add.s64 	%rd27, %rd2, %rd25;
	st.global.u32 	[%rd27], %r100;
	mov.u32 	%r118, %r24;
$L__BB0_19:
	ld.global.u32 	%r28, [%rd5+20];
	setp.eq.s32 	%p10, %r28, %r118;
	@%p10 bra 	$L__BB0_21;
	add.s32 	%r101, %r114, 5;
	add.s32 	%r117, %r117, 1;
	mul.wide.u32 	%rd28, %r117, 4;
	add.s64 	%rd29, %rd3, %rd28;
	st.global.u32 	[%rd29], %r28;
	add.s64 	%rd30, %rd2, %rd28;
	st.global.u32 	[%rd30], %r101;
	mov.u32 	%r118, %r28;
$L__BB0_21:
	ld.global.u32 	%r32, [%rd5+24];
	setp.eq.s32 	%p11, %r32, %r118;
	@%p11 bra 	$L__BB0_23;
	add.s32 	%r102, %r114, 6;
	add.s32 	%r117, %r117, 1;
	mul.wide.u32 	%rd31, %r117, 4;
	add.s64 	%rd32, %rd3, %rd31;
	st.global.u32 	[%rd32], %r32;
	add.s64 	%rd33, %rd2, %rd31;
	st.global.u32 	[%rd33], %r102;
	mov.u32 	%r118, %r32;
$L__BB0_23:
	ld.global.u32 	%r36, [%rd5+28];
	setp.eq.s32 	%p12, %r36, %r118;
	@%p12 bra 	$L__BB0_25;
	add.s32 	%r103, %r114, 7;
	add.s32 	%r117, %r117, 1;
	mul.wide.u32 	%rd34, %r117, 4;
	add.s64 	%rd35, %rd3, %rd34;
	st.global.u32 	[%rd35], %r36;
	add.s64 	%rd36, %rd2, %rd34;
	st.global.u32 	[%rd36], %r103;
	mov.u32 	%r118, %r36;
$L__BB0_25:
	add.s32 	%r146, %r114, 8;
	add.s32 	%r104, %r114, 7;
	setp.ne.s32 	%p13, %r104, %r4;
	mov.u32 	%r114, %r146;
	@%p13 bra 	$L__BB0_9;
$L__BB0_26:
	setp.eq.s32 	%p14, %r3, 0;
	@%p14 bra 	$L__BB0_47;
	and.b32  	%r45, %r2, 3;
	setp.lt.u32 	%p15, %r3, 4;
	@%p15 bra 	$L__BB0_37;
	mul.wide.u32 	%rd37, %r146, 4;
	add.s64 	%rd6, %rd4, %rd37;
	ld.global.u32 	%r46, [%rd6];
	setp.eq.s32 	%p16, %r46, %r118;
	@%p16 bra 	$L__BB0_30;
	add.s32 	%r117, %r117, 1;
	mul.wide.u32 	%rd38, %r117, 4;
	add.s64 	%rd39, %rd3, %rd38;
	st.global.u32 	[%rd39], %r46;
	add.s64 	%rd40, %rd2, %rd38;
	st.global.u32 	[%rd40], %r146;
	mov.u32 	%r118, %r46;
$L__BB0_30:
	ld.global.u32 	%r50, [%rd6+4];
	setp.eq.s32 	%p17, %r50, %r118;
	@%p17 bra 	$L__BB0_32;
	add.s32 	%r106, %r146, 1;
	add.s32 	%r117, %r117, 1;
	mul.wide.u32 	%rd41, %r117, 4;
	add.s64 	%rd42, %rd3, %rd41;
	st.global.u32 	[%rd42], %r50;
	add.s64 	%rd43, %rd2, %rd41;
	st.global.u32 	[%rd43], %r106;
	mov.u32 	%r118, %r50;
$L__BB0_32:
	ld.global.u32 	%r54, [%rd6+8];
	setp.eq.s32 	%p18, %r54, %r118;
	@%p18 bra 	$L__BB0_34;
	add.s32 	%r107, %r146, 2;
	add.s32 	%r117, %r117, 1;
	mul.wide.u32 	%rd44, %r117, 4;
	add.s64 	%rd45, %rd3, %rd44;
	st.global.u32 	[%rd45], %r54;
	add.s64 	%rd46, %rd2, %rd44;
	st.global.u32 	[%rd46], %r107;
	mov.u32 	%r118, %r54;
$L__BB0_34:
	ld.global.u32 	%r58, [%rd6+12];
	setp.eq.s32 	%p19, %r58, %r118;
	@%p19 bra 	$L__BB0_36;
	add.s32 	%r108, %r146, 3;
	add.s32 	%r117, %r117, 1;
	mul.wide.u32 	%rd47, %r117, 4;
	add.s64 	%rd48, %rd3, %rd47;
	st.global.u32 	[%rd48], %r58;
	add.s64 	%rd49, %rd2, %rd47;
	st.global.u32 	[%rd49], %r108;
	mov.u32 	%r118, %r58;
$L__BB0_36:
	add.s32 	%r146, %r146, 4;
$L__BB0_37:
	setp.eq.s32 	%p20, %r45, 0;
	@%p20 bra 	$L__BB0_47;
	setp.eq.s32 	%p21, %r45, 1;
	@%p21 bra 	$L__BB0_44;
	mul.wide.u32 	%rd50, %r146, 4;
	add.s64 	%rd7, %rd4, %rd50;
	ld.global.u32 	%r67, [%rd7];
	setp.eq.s32 	%p22, %r67, %r118;
	@%p22 bra 	$L__BB0_41;
	add.s32 	%r117, %r117, 1;
	mul.wide.u32 	%rd51, %r117, 4;
	add.s64 	%rd52, %rd3, %rd51;
	st.global.u32 	[%rd52], %r67;
	add.s64 	%rd53, %rd2, %rd51;
	st.global.u32 	[%rd53], %r146;
	mov.u32 	%r118, %r67;
$L__BB0_41:
	ld.global.u32 	%r71, [%rd7+4];
	setp.eq.s32 	%p23, %r71, %r118;
	@%p23 bra 	$L__BB0_43;
	add.s32 	%r110, %r146, 1;
	add.s32 	%r117, %r117, 1;
	mul.wide.u32 	%rd54, %r117, 4;
	add.s64 	%rd55, %rd3, %rd54;
	st.global.u32 	[%rd55], %r71;
	add.s64 	%rd56, %rd2, %rd54;
	st.global.u32 	[%rd56], %r110;
	mov.u32 	%r118, %r71;
$L__BB0_43:
	add.s32 	%r146, %r146, 2;
$L__BB0_44:
	and.b32  	%r111, %r2, 1;
	setp.eq.b32 	%p24, %r111, 1;
	not.pred 	%p25, %p24;
	@%p25 bra 	$L__BB0_47;
	mul.wide.u32 	%rd57, %r146, 4;
	add.s64 	%rd58, %rd4, %rd57;
	ld.global.u32 	%r80, [%rd58];
	setp.eq.s32 	%p26, %r80, %r118;
	@%p26 bra 	$L__BB0_47;
	add.s32 	%r117, %r117, 1;
	mul.wide.u32 	%rd59, %r117, 4;
	add.s64 	%rd60, %rd3, %rd59;
	st.global.u32 	[%rd60], %r80;
	add.s64 	%rd61, %rd2, %rd59;
	st.global.u32 	[%rd61], %r146;
$L__BB0_47:
	add.s32 	%r158, %r117, 1;
$L__BB0_48:
	mul.wide.u32 	%rd62, %r158, 4;
	add.s64 	%rd63, %rd2, %rd62;
	st.global.u32 	[%rd63], %r85;
	st.global.u32 	[%rd1], %r158;
$L__BB0_49:
	ret;

}
	// .globl	_Z18KBuildCompactTiledPKjjPjS1_S1_
.visible .entry _Z18KBuildCompactTiledPKjjPjS1_S1_(
	.param .u64 .ptr .align 1 _Z18KBuildCompactTiledPKjjPjS1_S1__param_0,
	.param .u32 _Z18KBuildCompactTiledPKjjPjS1_S1__param_1,
	.param .u64 .ptr .align 1 _Z18KBuildCompactTiledPKjjPjS1_S1__param_2,
	.param .u64 .ptr .align 1 _Z18KBuildCompactTiledPKjjPjS1_S1__param_3,
	.param .u64 .ptr .align 1 _Z18KBuildCompactTiledPKjjPjS1_S1__param_4
)
{
	.reg .pred 	%p<13>;
	.reg .b32 	%r<115>;
	.reg .b64 	%rd<18>;
	// demoted variable
	.shared .align 4 .b8 _ZZ18KBuildCompactTiledPKjjPjS1_S1_E6sFlags[1024];
	// demoted variable
	.shared .align 4 .b8 _ZZ18KBuildCompactTiledPKjjPjS1_S1_E6sRanks[1024];
	ld.param.u64 	%rd6, [_Z18KBuildCompactTiledPKjjPjS1_S1__param_0];
	ld.param.u32 	%r17, [_Z18KBuildCompactTiledPKjjPjS1_S1__param_1];
	ld.param.u64 	%rd7, [_Z18KBuildCompactTiledPKjjPjS1_S1__param_2];
	ld.param.u64 	%rd8, [_Z18KBuildCompactTiledPKjjPjS1_S1__param_3];
	ld.param.u64 	%rd9, [_Z18KBuildCompactTiledPKjjPjS1_S1__param_4];
	cvta.to.global.u64 	%rd1, %rd9;
	cvta.to.global.u64 	%rd2, %rd8;
	cvta.to.global.u64 	%rd3, %rd7;
	cvta.to.global.u64 	%rd4, %rd6;
	mov.u32 	%r18, %ctaid.x;
	setp.ne.s32 	%p1, %r18, 0;
	@%p1 bra 	$L__BB1_19;
	setp.eq.s32 	%p2, %r17, 1;
	@%p2 bra 	$L__BB1_4;
	setp.ne.s32 	%p3, %r17, 0;
	@%p3 bra 	$L__BB1_5;
	mov.b32 	%r22, 0;
	st.global.u32 	[%rd2], %r22;
	st.global.u32 	[%rd1], %r22;
	bra.uni 	$L__BB1_19;
$L__BB1_4:
	ld.global.nc.u32 	%r19, [%rd4];
	st.global.u32 	[%rd3], %r19;
	mov.b32 	%r20, 0;
	st.global.u32 	[%rd2], %r20;
	mov.b32 	%r21, 1;
	st.global.u32 	[%rd2+4], %r21;
	st.global.u32 	[%rd1], %r21;
	bra.uni 	$L__BB1_19;
$L__BB1_5:
	mov.u32 	%r1, %tid.x;
	setp.ne.s32 	%p4, %r1, 0;
	mov.b32 	%r111, 0;
	@%p4 bra 	$L__BB1_7;
	ld.global.nc.u32 	%r25, [%rd4];
	st.global.u32 	[%rd3], %r25;
	mov.b32 	%r26, 0;
	st.global.u32 	[%rd2], %r26;
	mov.b32 	%r111, 1;
$L__BB1_7:
	bar.sync 	0;
	shl.b32 	%r28, %r1, 2;
	mov.u32 	%r29, _ZZ18KBuildCompactTiledPKjjPjS1_S1_E6sFlags;
	add.s32 	%r3, %r29, %r28;
	mov.u32 	%r30, _ZZ18KBuildCompactTiledPKjjPjS1_S1_E6sRanks;
	add.s32 	%r4, %r30, %r28;
	mov.b32 	%r110, 1;
$L__BB1_8:
	add.s32 	%r7, %r110, 256;
	min.u32 	%r32, %r7, %r17;
	add.s32 	%r8, %r110, %r1;
	setp.ge.u32 	%p5, %r8, %r32;
	mul.wide.u32 	%rd10, %r8, 4;
	add.s64 	%rd5, %rd4, %rd10;
	mov.b32 	%r112, 0;
	@%p5 bra 	$L__BB1_10;
	ld.global.nc.u32 	%r33, [%rd5];
	add.s32 	%r34, %r8, -1;
	mul.wide.u32 	%rd11, %r34, 4;
	add.s64 	%rd12, %rd4, %rd11;
	ld.global.nc.u32 	%r35, [%rd12];
	setp.ne.s32 	%p6, %r33, %r35;
	selp.u32 	%r112, 1, 0, %p6;
$L__BB1_10:
	setp.ne.s32 	%p7, %r1, 0;
	st.shared.u32 	[%r3], %r112;
	bar.sync 	0;
	@%p7 bra 	$L__BB1_14;
	mov.b32 	%r114, 0;
	mov.b32 	%r113, 64;
$L__BB1_12:
	add.s32 	%r39, %r30, %r113;
	st.shared.u32 	[%r39+-64], %r114;
	add.s32 	%r41, %r29, %r113;
	ld.shared.u32 	%r42, [%r41+-64];
	add.s32 	%r43, %r42, %r114;
	st.shared.u32 	[%r39+-60], %r43;
	ld.shared.u32 	%r44, [%r41+-60];
	add.s32 	%r45, %r44, %r43;
	st.shared.u32 	[%r39+-56], %r45;
	ld.shared.u32 	%r46, [%r41+-56];
	add.s32 	%r47, %r46, %r45;
	st.shared.u32 	[%r39+-52], %r47;
	ld.shared.u32 	%r48, [%r41+-52];
	add.s32 	%r49, %r48, %r47;
	st.shared.u32 	[%r39+-48], %r49;
	ld.shared.u32 	%r50, [%r41+-48];
	add.s32 	%r51, %r50, %r49;
	st.shared.u32 	[%r39+-44], %r51;
	ld.shared.u32 	%r52, [%r41+-44];
	add.s32 	%r53, %r52, %r51;
	st.shared.u32 	[%r39+-40], %r53;
	ld.shared.u32 	%r54, [%r41+-40];
	add.s32 	%r55, %r54, %r53;
	st.shared.u32 	[%r39+-36], %r55;
	ld.shared.u32 	%r56, [%r41+-36];
	add.s32 	%r57, %r56, %r55;
	st.shared.u32 	[%r39+-32], %r57;
	ld.shared.u32 	%r58, [%r41+-32];
	add.s32 	%r59, %r58, %r57;
	st.shared.u32 	[%r39+-28], %r59;
	ld.shared.u32 	%r60, [%r41+-28];
	add.s32 	%r61, %r60, %r59;
	st.shared.u32 	[%r39+-24], %r61;
	ld.shared.u32 	%r62, [%r41+-24];
	add.s32 	%r63, %r62, %r61;
	st.shared.u32 	[%r39+-20], %r63;
	ld.shared.u32 	%r64, [%r41+-20];
	add.s32 	%r65, %r64, %r63;
	st.shared.u32 	[%r39+-16], %r65;
	ld.shared.u32 	%r66, [%r41+-16];
	add.s32 	%r67, %r66, %r65;
	st.shared.u32 	[%r39+-12], %r67;
	ld.shared.u32 	%r68, [%r41+-12];
	add.s32 	%r69, %r68, %r67;
	st.shared.u32 	[%r39+-8], %r69;
	ld.shared.u32 	%r70, [%r41+-8];
	add.s32 	%r71, %r70, %r69;
	st.shared.u32 	[%r39+-4], %r71;
	ld.shared.u32 	%r72, [%r41+-4];
	add.s32 	%r73, %r72, %r71;
	st.shared.u32 	[%r39], %r73;
	ld.shared.u32 	%r74, [%r41];
	add.s32 	%r75, %r74, %r73;
	st.shared.u32 	[%r39+4], %r75;
	ld.shared.u32 	%r76, [%r41+4];
	add.s32 	%r77, %r76, %r75;
	st.shared.u32 	[%r39+8], %r77;
	ld.shared.u32 	%r78, [%r41+8];
	add.s32 	%r79, %r78, %r77;
	st.shared.u32 	[%r39+12], %r79;
	ld.shared.u32 	%r80, [%r41+12];
	add.s32 	%r81, %r80, %r79;
	st.shared.u32 	[%r39+16], %r81;
	ld.shared.u32 	%r82, [%r41+16];
	add.s32 	%r83, %r82, %r81;
	st.shared.u32 	[%r39+20], %r83;
	ld.shared.u32 	%r84, [%r41+20];
	add.s32 	%r85, %r84, %r83;
	st.shared.u32 	[%r39+24], %r85;
	ld.shared.u32 	%r86, [%r41+24];
	add.s32 	%r87, %r86, %r85;
	st.shared.u32 	[%r39+28], %r87;
	ld.shared.u32 	%r88, [%r41+28];
	add.s32 	%r89, %r88, %r87;
	st.shared.u32 	[%r39+32], %r89;
	ld.shared.u32 	%r90, [%r41+32];
	add.s32 	%r91, %r90, %r89;
	st.shared.u32 	[%r39+36], %r91;
	ld.shared.u32 	%r92, [%r41+36];
	add.s32 	%r93, %r92, %r91;
	st.shared.u32 	[%r39+40], %r93;
	ld.shared.u32 	%r94, [%r41+40];
	add.s32 	%r95, %r94, %r93;
	st.shared.u32 	[%r39+44], %r95;
	ld.shared.u32 	%r96, [%r41+44];
	add.s32 	%r97, %r96, %r95;
	st.shared.u32 	[%r39+48], %r97;
	ld.shared.u32 	%r98, [%r41+48];
	add.s32 	%r99, %r98, %r97;
	st.shared.u32 	[%r39+52], %r99;
	ld.shared.u32 	%r100, [%r41+52];
	add.s32 	%r101, %r100, %r99;
	st.shared.u32 	[%r39+56], %r101;
	ld.shared.u32 	%r102, [%r41+56];
	add.s32 	%r103, %r102, %r101;
	st.shared.u32 	[%r39+60], %r103;
	ld.shared.u32 	%r104, [%r41+60];
	add.s32 	%r114, %r104, %r103;
	add.s32 	%r113, %r113, 128;
	setp.ne.s32 	%p8, %r113, 1088;
	@%p8 bra 	$L__BB1_12;
	st.shared.u32 	[_ZZ18KBuildCompactTiledPKjjPjS1_S1_E6sRanks+1020], %r114;
$L__BB1_14:
	bar.sync 	0;
	ld.shared.u32 	%r15, [_ZZ18KBuildCompactTiledPKjjPjS1_S1_E6sRanks+1020];
	setp.eq.s32 	%p9, %r112, 0;
	@%p9 bra 	$L__BB1_16;
	ld.shared.u32 	%r105, [%r4];
	add.s32 	%r106, %r105, %r111;
	ld.global.nc.u32 	%r107, [%rd5];
	mul.wide.u32 	%rd13, %r106, 4;
	add.s64 	%rd14, %rd3, %rd13;
	st.global.u32 	[%rd14], %r107;
	add.s64 	%rd15, %rd2, %rd13;
	st.global.u32 	[%rd15], %r8;
$L__BB1_16:
	setp.eq.s32 	%p10, %r1, 0;
	bar.sync 	0;
	selp.b32 	%r108, %r15, 0, %p10;
	add.s32 	%r111, %r108, %r111;
	bar.sync 	0;
	setp.lt.u32 	%p11, %r7, %r17;
	mov.u32 	%r110, %r7;
	@%p11 bra 	$L__BB1_8;
	setp.ne.s32 	%p12, %r1, 0;
	@%p12 bra 	$L__BB1_19;
	mul.wide.u32 	%rd16, %r111, 4;
	add.s64 	%rd17, %rd2, %rd16;
	st.global.u32 	[%rd17], %r17;
	st.global.u32 	[%rd1], %r111;
$L__BB1_19:
	ret;

}
	// .globl	_Z17KMarkAndCountWarpPKjjPhPj
.visible .entry _Z17KMarkAndCountWarpPKjjPhPj(
	.param .u64 .ptr .align 1 _Z17KMarkAndCountWarpPKjjPhPj_param_0,
	.param .u32 _Z17KMarkAndCountWarpPKjjPhPj_param_1,
	.param .u64 .ptr .align 1 _Z17KMarkAndCountWarpPKjjPhPj_param_2,
	.param .u64 .ptr .align 1 _Z17KMarkAndCountWarpPKjjPhPj_param_3
)
{
	.reg .pred 	%p<19>;
	.reg .b32 	%r<143>;
	.reg .b64 	%rd<15>;
	// demoted variable
	.shared .align 4 .b8 _ZZ17KMarkAndCountWarpPKjjPhPjE11sWarpCounts[128];
	ld.param.u64 	%rd1, [_Z17KMarkAndCountWarpPKjjPhPj_param_0];
	ld.param.u32 	%r43, [_Z17KMarkAndCountWarpPKjjPhPj_param_1];
	ld.param.u64 	%rd2, [_Z17KMarkAndCountWarpPKjjPhPj_param_2];
	ld.param.u64 	%rd3, [_Z17KMarkAndCountWarpPKjjPhPj_param_3];
	mov.u32 	%r1, %ctaid.x;
	mov.u32 	%r2, %ntid.x;
	mov.u32 	%r3, %tid.x;
	mad.lo.s32 	%r4, %r1, %r2, %r3;
	setp.ge.u32 	%p4, %r4, %r43;
	mov.pred 	%p18, 0;
	@%p4 bra 	$L__BB2_4;
	setp.eq.s32 	%p5, %r4, 0;
	mov.b32 	%r126, 1;
	@%p5 bra 	$L__BB2_3;
	cvta.to.global.u64 	%rd4, %rd1;
	mul.wide.u32 	%rd5, %r4, 4;
	add.s64 	%rd6, %rd4, %rd5;
	ld.global.nc.u32 	%r45, [%rd6];
	add.s32 	%r46, %r4, -1;
	mul.wide.u32 	%rd7, %r46, 4;
	add.s64 	%rd8, %rd4, %rd7;
	ld.global.nc.u32 	%r47, [%rd8];
	setp.ne.s32 	%p6, %r45, %r47;
	selp.u32 	%r126, 1, 0, %p6;
$L__BB2_3:
	cvt.u64.u32 	%rd9, %r4;
	cvta.to.global.u64 	%rd10, %rd2;
	add.s64 	%rd11, %rd10, %rd9;
	st.global.u8 	[%rd11], %r126;
	setp.ne.s32 	%p18, %r126, 0;
$L__BB2_4:
	mov.b32 	%r48, -1;
	vote.sync.ballot.b32 	%r7, %p18, %r48;
	and.b32  	%r49, %r3, 31;
	setp.ne.s32 	%p8, %r49, 0;
	@%p8 bra 	$L__BB2_6;
	popc.b32 	%r50, %r7;
	shr.u32 	%r51, %r3, 3;
	mov.u32 	%r52, _ZZ17KMarkAndCountWarpPKjjPhPjE11sWarpCounts;
	add.s32 	%r53, %r52, %r51;
	st.shared.u32 	[%r53], %r50;
$L__BB2_6:
	bar.sync 	0;
	setp.ne.s32 	%p9, %r3, 0;
	@%p9 bra 	$L__BB2_20;
	add.s32 	%r8, %r2, 31;
	shr.u32 	%r9, %r8, 5;
	add.s32 	%r56, %r9, -1;
	and.b32  	%r10, %r9, 15;
	setp.lt.u32 	%p10, %r56, 15;
	mov.b32 	%r134, 0;
	mov.u32 	%r142, %r134;
	@%p10 bra 	$L__BB2_10;
	and.b32  	%r134, %r9, 112;
	mov.u32 	%r59, _ZZ17KMarkAndCountWarpPKjjPhPjE11sWarpCounts;
	add.s32 	%r127, %r59, 32;
	and.b32  	%r61, %r9, 134217712;
	neg.s32 	%r128, %r61;
	mov.b32 	%r142, 0;
$L__BB2_9:
	.pragma "nounroll";
	ld.shared.u32 	%r62, [%r127+-32];
	add.s32 	%r63, %r62, %r142;
	ld.shared.u32 	%r64, [%r127+-28];
	add.s32 	%r65, %r64, %r63;
	ld.shared.u32 	%r66, [%r127+-24];
	add.s32 	%r67, %r66, %r65;
	ld.shared.u32 	%r68, [%r127+-20];
	add.s32 	%r69, %r68, %r67;
	ld.shared.u32 	%r70, [%r127+-16];
	add.s32 	%r71, %r70, %r69;
	ld.shared.u32 	%r72, [%r127+-12];
	add.s32 	%r73, %r72, %r71;
	ld.shared.u32 	%r74, [%r127+-8];
	add.s32 	%r75, %r74, %r73;
	ld.shared.u32 	%r76, [%r127+-4];
	add.s32 	%r77, %r76, %r75;
	ld.shared.u32 	%r78, [%r127];
	add.s32 	%r79, %r78, %r77;
	ld.shared.u32 	%r80, [%r127+4];
	add.s32 	%r81, %r80, %r79;
	ld.shared.u32 	%r82, [%r127+8];
	add.s32 	%r83, %r82, %r81;
	ld.shared.u32 	%r84, [%r127+12];
	add.s32 	%r85, %r84, %r83;
	ld.shared.u32 	%r86, [%r127+16];
	add.s32 	%r87, %r86, %r85;
	ld.shared.u32 	%r88, [%r127+20];
	add.s32 	%r89, %r88, %r87;
	ld.shared.u32 	%r90, [%r127+24];
	add.s32 	%r91, %r90, %r89;
	ld.shared.u32 	%r92, [%r127+28];
	add.s32 	%r142, %r92, %r91;
	add.s32 	%r128, %r128, 16;
	add.s32 	%r127, %r127, 64;
	setp.ne.s32 	%p11, %r128, 0;
	@%p11 bra 	$L__BB2_9;
$L__BB2_10:
	setp.eq.s32 	%p12, %r10, 0;
	@%p12 bra 	$L__BB2_19;
	and.b32  	%r22, %r9, 7;
	setp.lt.u32 	%p13, %r10, 8;
	@%p13 bra 	$L__BB2_13;
	shl.b32 	%r94, %r134, 2;
	mov.u32 	%r95, _ZZ17KMarkAndCountWarpPKjjPhPjE11sWarpCounts;
	add.s32 	%r96, %r95, %r94;
	ld.shared.u32 	%r97, [%r96];
	add.s32 	%r98, %r97, %r142;
	ld.shared.u32 	%r99, [%r96+4];
	add.s32 	%r100, %r99, %r98;
	ld.shared.u32 	%r101, [%r96+8];
	add.s32 	%r102, %r101, %r100;
	ld.shared.u32 	%r103, [%r96+12];
	add.s32 	%r104, %r103, %r102;
	ld.shared.u32 	%r105, [%r96+16];
	add.s32 	%r106, %r105, %r104;
	ld.shared.u32 	%r107, [%r96+20];
	add.s32 	%r108, %r107, %r106;
	ld.shared.u32 	%r109, [%r96+24];
	add.s32 	%r110, %r109, %r108;
	ld.shared.u32 	%r111, [%r96+28];
	add.s32 	%r142, %r111, %r110;
	add.s32 	%r134, %r134, 8;
$L__BB2_13:
	setp.eq.s32 	%p14, %r22, 0;
	@%p14 bra 	$L__BB2_19;
	and.b32  	%r28, %r9, 3;
	setp.lt.u32 	%p15, %r22, 4;
	@%p15 bra 	$L__BB2_16;
	shl.b32 	%r113, %r134, 2;
	mov.u32 	%r114, _ZZ17KMarkAndCountWarpPKjjPhPjE11sWarpCounts;
	add.s32 	%r115, %r114, %r113;
	ld.shared.u32 	%r116, [%r115];
	add.s32 	%r117, %r116, %r142;
	ld.shared.u32 	%r118, [%r115+4];
	add.s32 	%r119, %r118, %r117;
	ld.shared.u32 	%r120, [%r115+8];
	add.s32 	%r121, %r120, %r119;
	ld.shared.u32 	%r122, [%r115+12];
	add.s32 	%r142, %r122, %r121;
	add.s32 	%r134, %r134, 4;
$L__BB2_16:
	setp.eq.s32 	%p16, %r28, 0;
	@%p16 bra 	$L__BB2_19;
	shl.b32 	%r123, %r134, 2;
	mov.u32 	%r124, _ZZ17KMarkAndCountWarpPKjjPhPjE11sWarpCounts;
	add.s32 	%r140, %r124, %r123;
	neg.s32 	%r139, %r28;
$L__BB2_18:
	.pragma "nounroll";
	ld.shared.u32 	%r125, [%r140];
	add.s32 	%r142, %r125, %r142;
	add.s32 	%r140, %r140, 4;
	add.s32 	%r139, %r139, 1;
	setp.ne.s32 	%p17, %r139, 0;
	@%p17 bra 	$L__BB2_18;
$L__BB2_19:
	cvta.to.global.u64 	%rd12, %rd3;
	mul.wide.u32 	%rd13, %r1, 4;
	add.s64 	%rd14, %rd12, %rd13;
	st.global.u32 	[%rd14], %r142;
$L__BB2_20:
	ret;

}
	// .globl	_Z20KScatterSegmentsWarpPKjjPKhS0_S0_PjS3_S3_
.visible .entry _Z20KScatterSegmentsWarpPKjjPKhS0_S0_PjS3_S3_(
	.param .u64 .ptr .align 1 _Z20KScatterSegmentsWarpPKjjPKhS0_S0_PjS3_S3__param_0,
	.param .u32 _Z20KScatterSegmentsWarpPKjjPKhS0_S0_PjS3_S3__param_1,
	.param .u64 .ptr .align 1 _Z20KScatterSegmentsWarpPKjjPKhS0_S0_PjS3_S3__param_2,
	.param .u64 .ptr .align 1 _Z20KScatterSegmentsWarpPKjjPKhS0_S0_PjS3_S3__param_3,
	.param .u64 .ptr .align 1 _Z20KScatterSegmentsWarpPKjjPKhS0_S0_PjS3_S3__param_4,
	.param .u64 .ptr .align 1 _Z20KScatterSegmentsWarpPKjjPKhS0_S0_PjS3_S3__param_5,
	.param .u64 .ptr .align 1 _Z20KScatterSegmentsWarpPKjjPKhS0_S0_PjS3_S3__param_6,
	.param .u64 .ptr .align 1 _Z20KScatterSegmentsWarpPKjjPKhS0_S0_PjS3_S3__param_7
)
{
	.reg .pred 	%p<14>;
	.reg .b16 	%rs<2>;
	.reg .b32 	%r<78>;
	.reg .b64 	%rd<28>;
	// demoted variable
	.shared .align 4 .b8 _ZZ20KScatterSegmentsWarpPKjjPKhS0_S0_PjS3_S3_E9sWarpBase[128];
	ld.param.u64 	%rd3, [_Z20KScatterSegmentsWarpPKjjPKhS0_S0_PjS3_S3__param_0];
	ld.param.u32 	%r31, [_Z20KScatterSegmentsWarpPKjjPKhS0_S0_PjS3_S3__param_1];
	ld.param.u64 	%rd4, [_Z20KScatterSegmentsWarpPKjjPKhS0_S0_PjS3_S3__param_2];
	ld.param.u64 	%rd5, [_Z20KScatterSegmentsWarpPKjjPKhS0_S0_PjS3_S3__param_3];
	ld.param.u64 	%rd6, [_Z20KScatterSegmentsWarpPKjjPKhS0_S0_PjS3_S3__param_4];
	ld.param.u64 	%rd7, [_Z20KScatterSegmentsWarpPKjjPKhS0_S0_PjS3_S3__param_5];
	ld.param.u64 	%rd9, [_Z20KScatterSegmentsWarpPKjjPKhS0_S0_PjS3_S3__param_6];
	ld.param.u64 	%rd8, [_Z20KScatterSegmentsWarpPKjjPKhS0_S0_PjS3_S3__param_7];
	cvta.to.global.u64 	%rd1, %rd9;
	mov.u32 	%r1, %ctaid.x;
	mov.u32 	%r2, %ntid.x;
	mov.u32 	%r3, %tid.x;
	mad.lo.s32 	%r4, %r1, %r2, %r3;
	setp.ge.u32 	%p1, %r4, %r31;
	mov.b32 	%r69, 0;
	@%p1 bra 	$L__BB3_2;
	cvta.to.global.u64 	%rd10, %rd4;
	cvt.u64.u32 	%rd11, %r4;
	add.s64 	%rd12, %rd10, %rd11;
	ld.global.nc.u8 	%rs1, [%rd12];
	cvt.u32.u8 	%r69, %rs1;
$L__BB3_2:
	setp.ne.s32 	%p2, %r69, 0;
	mov.b32 	%r33, -1;
	vote.sync.ballot.b32 	%r7, %p2, %r33;
	and.b32  	%r34, %r3, 31;
	shl.b32 	%r35, %r33, %r34;
	not.b32 	%r36, %r35;
	and.b32  	%r8, %r7, %r36;
	setp.ne.s32 	%p4, %r34, 0;
	shr.u32 	%r37, %r3, 3;
	and.b32  	%r38, %r37, 124;
	mov.u32 	%r39, _ZZ20KScatterSegmentsWarpPKjjPKhS0_S0_PjS3_S3_E9sWarpBase;
	add.s32 	%r9, %r39, %r38;
	@%p4 bra 	$L__BB3_4;
	popc.b32 	%r40, %r7;
	st.shared.u32 	[%r9], %r40;
$L__BB3_4:
	bar.sync 	0;
	setp.ne.s32 	%p5, %r3, 0;
	@%p5 bra 	$L__BB3_11;
	add.s32 	%r10, %r2, 31;
	shr.u32 	%r11, %r10, 5;
	add.s32 	%r42, %r11, -1;
	and.b32  	%r12, %r11, 3;
	setp.lt.u32 	%p6, %r42, 3;
	mov.b32 	%r73, 0;
	mov.u32 	%r74, %r73;
	@%p6 bra 	$L__BB3_8;
	and.b32  	%r73, %r11, 124;
	add.s32 	%r70, %r39, 8;
	and.b32  	%r47, %r11, 134217724;
	neg.s32 	%r71, %r47;
	mov.b32 	%r74, 0;
$L__BB3_7:
	ld.shared.u32 	%r48, [%r70+-8];
	st.shared.u32 	[%r70+-8], %r74;
	add.s32 	%r49, %r48, %r74;
	ld.shared.u32 	%r50, [%r70+-4];
	st.shared.u32 	[%r70+-4], %r49;
	add.s32 	%r51, %r50, %r49;
	ld.shared.u32 	%r52, [%r70];
	st.shared.u32 	[%r70], %r51;
	add.s32 	%r53, %r52, %r51;
	ld.shared.u32 	%r54, [%r70+4];
	st.shared.u32 	[%r70+4], %r53;
	add.s32 	%r74, %r54, %r53;
	add.s32 	%r71, %r71, 4;
	add.s32 	%r70, %r70, 16;
	setp.ne.s32 	%p7, %r71, 0;
	@%p7 bra 	$L__BB3_7;
$L__BB3_8:
	setp.eq.s32 	%p8, %r12, 0;
	@%p8 bra 	$L__BB3_11;
	shl.b32 	%r55, %r73, 2;
	add.s32 	%r76, %r39, %r55;
	neg.s32 	%r75, %r12;
$L__BB3_10:
	.pragma "nounroll";
	ld.shared.u32 	%r57, [%r76];
	st.shared.u32 	[%r76], %r74;
	add.s32 	%r74, %r57, %r74;
	add.s32 	%r76, %r76, 4;
	add.s32 	%r75, %r75, 1;
	setp.ne.s32 	%p9, %r75, 0;
	@%p9 bra 	$L__BB3_10;
$L__BB3_11:
	setp.eq.s32 	%p10, %r69, 0;
	bar.sync 	0;
	cvta.to.global.u64 	%rd13, %rd5;
	mul.wide.u32 	%rd14, %r1, 4;
	add.s64 	%rd2, %rd13, %rd14;
	@%p10 bra 	$L__BB3_13;
	ld.global.nc.u32 	%r58, [%rd2];
	ld.shared.u32 	%r59, [%r9];
	popc.b32 	%r60, %r8;
	add.s32 	%r61, %r58, %r60;
	add.s32 	%r62, %r61, %r59;
	cvta.to.global.u64 	%rd15, %rd3;
	mul.wide.u32 	%rd16, %r4, 4;
	add.s64 	%rd17, %rd15, %rd16;
	ld.global.nc.u32 	%r63, [%rd17];
	cvta.to.global.u64 	%rd18, %rd7;
	mul.wide.u32 	%rd19, %r62, 4;
	add.s64 	%rd20, %rd18, %rd19;
	st.global.u32 	[%rd20], %r63;
	add.s64 	%rd21, %rd1, %rd19;
	st.global.u32 	[%rd21], %r4;
$L__BB3_13:
	setp.ne.s32 	%p11, %r3, 0;
	mov.u32 	%r64, %nctaid.x;
	add.s32 	%r65, %r64, -1;
	setp.ne.s32 	%p12, %r1, %r65;
	or.pred  	%p13, %p11, %p12;
	@%p13 bra 	$L__BB3_15;
	ld.global.nc.u32 	%r66, [%rd2];
	cvta.to.global.u64 	%rd22, %rd6;
	add.s64 	%rd24, %rd22, %rd14;
	ld.global.nc.u32 	%r67, [%rd24];
	add.s32 	%r68, %r67, %r66;
	mul.wide.u32 	%rd25, %r68, 4;
	add.s64 	%rd26, %rd1, %rd25;
	st.global.u32 	[%rd26], %r31;
	cvta.to.global.u64 	%rd27, %rd8;
	st.global.u32 	[%rd27], %r68;
$L__BB3_15:
	ret;

}
	// .globl	_ZN3cub18CUB_300001_SM_10006detail11EmptyKernelIvEEvv
.visible .entry _ZN3cub18CUB_300001_SM_10006detail11EmptyKernelIvEEvv()
{


	ret;

}
	// .globl	_ZN3cub18CUB_300001_SM_10006detail4scan20DeviceScanInitKernelINS0_13ScanTileStateIjLb1EEEEEvT_i
.visible .entry _ZN3cub18CUB_300001_SM_10006detail4scan20DeviceScanInitKernelINS0_13ScanTileStateIjLb1EEEEEvT_i(
	.param .align 8 .b8 _ZN3cub18CUB_300001_SM_10006detail4scan20DeviceScanInitKernelINS0_13ScanTileStateIjLb1EEEEEvT_i_param_0[8],
	.param .u32 _ZN3cub18CUB_300001_SM_10006detail4scan20DeviceScanInitKernelINS0_13ScanTileStateIjLb1EEEEEvT_i_param_1
)
{
	.reg .pred 	%p<5>;
	.reg .b32 	%r<10>;
	.reg .b64 	%rd<7>;

	ld.param.u64 	%rd2, [_ZN3cub18CUB_300001_SM_10006detail4scan20DeviceScanInitKernelINS0_13ScanTileStateIjLb1EEEEEvT_i_param_0];
	ld.param.u32 	%r4, [_ZN3cub18CUB_300001_SM_10006detail4scan20DeviceScanInitKernelINS0_13ScanTileStateIjLb1EEEEEvT_i_param_1];
	cvta.to.global.u64 	%rd1, %rd2;
	mov.u32 	%r1, %ctaid.x;
	mov.u32 	%r5, %ntid.x;
	mov.u32 	%r2, %tid.x;
	mad.lo.s32 	%r3, %r1, %r5, %r2;
	setp.ge.s32 	%p1, %r3, %r4;
	@%p1 bra 	$L__BB5_2;
	mul.wide.s32 	%rd3, %r3, 8;
	add.s64 	%rd4, %rd1, %rd3;
	mov.b32 	%r6, 0;
	mov.b32 	%r7, 99;
	st.global.v2.u32 	[%rd4+256], {%r7, %r6};
$L__BB5_2:
	setp.ne.s32 	%p2, %r1, 0;
	setp.gt.u32 	%p3, %r2, 31;
	or.pred  	%p4, %p2, %p3;
	@%p4 bra 	$L__BB5_4;
	mul.wide.u32 	%rd5, %r2, 8;
	add.s64 	%rd6, %rd1, %rd5;
	mov.b32 	%r9, 0;
	st.global.v2.u32 	[%rd6], {%r9, %r9};
$L__BB5_4:
	ret;

}
	// .globl	_ZN3cub18CUB_300001_SM_10006detail4scan16DeviceScanKernelINS2_10policy_hubIjjjjN4cuda3std3__44plusIvEEE10Policy1000EPjSC_NS0_13ScanTileStateIjLb1EEES9_NS1_10InputValueIjSC_EEjjLb0EjEEvT0_T1_T2_iT3_T4_T5_
.visible .entry _ZN3cub18CUB_300001_SM_10006detail4scan16DeviceScanKernelINS2_10policy_hubIjjjjN4cuda3std3__44plusIvEEE10Policy1000EPjSC_NS0_13ScanTileStateIjLb1EEES9_NS1_10InputValueIjSC_EEjjLb0EjEEvT0_T1_T2_iT3_T4_T5_(
	.param .u64 .ptr .align 1 _ZN3cub18CUB_300001_SM_10006detail4scan16DeviceScanKernelINS2_10policy_hubIjjjjN4cuda3std3__44plusIvEEE10Policy1000EPjSC_NS0_13ScanTileStateIjLb1EEES9_NS1_10InputValueIjSC_EEjjLb0EjEEvT0_T1_T2_iT3_T4_T5__param_0,
	.param .u64 .ptr .align 1 _ZN3cub18CUB_300001_SM_10006detail4scan16DeviceScanKernelINS2_10policy_hubIjjjjN4cuda3std3__44plusIvEEE10Policy1000EPjSC_NS0_13ScanTileStateIjLb1EEES9_NS1_10InputValueIjSC_EEjjLb0EjEEvT0_T1_T2_iT3_T4_T5__param_1,
	.param .align 8 .b8 _ZN3cub18CUB_300001_SM_10006detail4scan16DeviceScanKernelINS2_10policy_hubIjjjjN4cuda3std3__44plusIvEEE10Policy1000EPjSC_NS0_13ScanTileStateIjLb1EEES9_NS1_10InputValueIjSC_EEjjLb0EjEEvT0_T1_T2_iT3_T4_T5__param_2[8],
	.param .u32 _ZN3cub18CUB_300001_SM_10006detail4scan16DeviceScanKernelINS2_10policy_hubIjjjjN4cuda3std3__44plusIvEEE10Policy1000EPjSC_NS0_13ScanTileStateIjLb1EEES9_NS1_10InputValueIjSC_EEjjLb0EjEEvT0_T1_T2_iT3_T4_T5__param_3,
	.param .align 1 .b8 _ZN3cub18CUB_300001_SM_10006detail4scan16DeviceScanKernelINS2_10policy_hubIjjjjN4cuda3std3__44plusIvEEE10Policy1000EPjSC_NS0_13ScanTileStateIjLb1EEES9_NS1_10InputValueIjSC_EEjjLb0EjEEvT0_T1_T2_iT3_T4_T5__param_4[1],
	.param .align 8 .b8 _ZN3cub18CUB_300001_SM_10006detail4scan16DeviceScanKernelINS2_10policy_hubIjjjjN4cuda3std3__44plusIvEEE10Policy1000EPjSC_NS0_13ScanTileStateIjLb1EEES9_NS1_10InputValueIjSC_EEjjLb0EjEEvT0_T1_T2_iT3_T4_T5__param_5[16],
	.param .u32 _ZN3cub18CUB_300001_SM_10006detail4scan16DeviceScanKernelINS2_10policy_hubIjjjjN4cuda3std3__44plusIvEEE10Policy1000EPjSC_NS0_13ScanTileStateIjLb1EEES9_NS1_10InputValueIjSC_EEjjLb0EjEEvT0_T1_T2_iT3_T4_T5__param_6
)
.maxntid 384
{
	.reg .pred 	%p<160>;
	.reg .b16 	%rs<3>;
	.reg .b32 	%r<1038>;
	.reg .b64 	%rd<61>;
	// demoted variable
	.shared .align 16 .b8 _ZZN3cub18CUB_300001_SM_10006detail4scan16DeviceScanKernelINS2_10policy_hubIjjjjN4cuda3std3__44plusIvEEE10Policy1000EPjSC_NS0_13ScanTileStateIjLb1EEES9_NS1_10InputValueIjSC_EEjjLb0EjEEvT0_T1_T2_iT3_T4_T5_E12temp_storage[33808];
	ld.param.u32 	%r241, [_ZN3cub18CUB_300001_SM_10006detail4scan16DeviceScanKernelINS2_10policy_hubIjjjjN4cuda3std3__44plusIvEEE10Policy1000EPjSC_NS0_13ScanTileStateIjLb1EEES9_NS1_10InputValueIjSC_EEjjLb0EjEEvT0_T1_T2_iT3_T4_T5__param_5];
	bfe.u32 	%r242, %r241, 0, 8;
	cvt.u16.u32 	%rs1, %r242;
	and.b16  	%rs2, %rs1, 255;
	ld.param.u64 	%rd14, [_ZN3cub18CUB_300001_SM_10006detail4scan16DeviceScanKernelINS2_10policy_hubIjjjjN4cuda3std3__44plusIvEEE10Policy1000EPjSC_NS0_13ScanTileStateIjLb1EEES9_NS1_10InputValueIjSC_EEjjLb0EjEEvT0_T1_T2_iT3_T4_T5__param_2];
	ld.param.u64 	%rd2, [_ZN3cub18CUB_300001_SM_10006detail4scan16DeviceScanKernelINS2_10policy_hubIjjjjN4cuda3std3__44plusIvEEE10Policy1000EPjSC_NS0_13ScanTileStateIjLb1EEES9_NS1_10InputValueIjSC_EEjjLb0EjEEvT0_T1_T2_iT3_T4_T5__param_5+8];
	ld.param.u64 	%rd15, [_ZN3cub18CUB_300001_SM_10006detail4scan16DeviceScanKernelINS2_10policy_hubIjjjjN4cuda3std3__44plusIvEEE10Policy1000EPjSC_NS0_13ScanTileStateIjLb1EEES9_NS1_10InputValueIjSC_EEjjLb0EjEEvT0_T1_T2_iT3_T4_T5__param_0];
	ld.param.u32 	%r240, [_ZN3cub18CUB_300001_SM_10006detail4scan16DeviceScanKernelINS2_10policy_hubIjjjjN4cuda3std3__44plusIvEEE10Policy1000EPjSC_NS0_13ScanTileStateIjLb1EEES9_NS1_10InputValueIjSC_EEjjLb0EjEEvT0_T1_T2_iT3_T4_T5__param_6];
	cvta.to.global.u64 	%rd1, %rd15;
	setp.eq.s16 	%p1, %rs2, 0;
	@%p1 bra 	$L__BB6_2;
	cvta.to.global.u64 	%rd16, %rd2;
	ld.global.u32 	%r985, [%rd16];
	bra.uni 	$L__BB6_3;
$L__BB6_2:
	cvt.u32.u64 	%r985, %rd2;
$L__BB6_3:
	ld.param.u32 	%r983, [_ZN3cub18CUB_300001_SM_10006detail4scan16DeviceScanKernelINS2_10policy_hubIjjjjN4cuda3std3__44plusIvEEE10Policy1000EPjSC_NS0_13ScanTileStateIjLb1EEES9_NS1_10InputValueIjSC_EEjjLb0EjEEvT0_T1_T2_iT3_T4_T5__param_3];
	mov.u32 	%r243, %ctaid.x;
	add.s32 	%r986, %r983, %r243;
	mul.lo.s32 	%r5, %r986, 8448;
	sub.s32 	%r6, %r240, %r5;
	setp.lt.u32 	%p2, %r6, 8449;
	@%p2 bra 	$L__BB6_29;
	cvt.u64.u32 	%rd40, %r5;
	mov.u32 	%r7, %tid.x;
	and.b32  	%r628, %r7, 31;
	and.b32  	%r629, %r7, 992;
	mul.lo.s32 	%r630, %r629, 22;
	or.b32  	%r631, %r630, %r628;
	cvt.u64.u32 	%rd41, %r631;
	add.s64 	%rd4, %rd41, %rd40;
	shl.b64 	%rd42, %rd4, 2;
	add.s64 	%rd43, %rd1, %rd42;
	ld.global.u32 	%r632, [%rd43];
	ld.global.u32 	%r633, [%rd43+128];
	ld.global.u32 	%r634, [%rd43+256];
	ld.global.u32 	%r635, [%rd43+384];
	ld.global.u32 	%r636, [%rd43+512];
	ld.global.u32 	%r637, [%rd43+640];
	ld.global.u32 	%r638, [%rd43+768];
	ld.global.u32 	%r639, [%rd43+896];
	ld.global.u32 	%r640, [%rd43+1024];
	ld.global.u32 	%r641, [%rd43+1152];
	ld.global.u32 	%r642, [%rd43+1280];
	ld.global.u32 	%r643, [%rd43+1408];
	ld.global.u32 	%r644, [%rd43+1536];
	ld.global.u32 	%r645, [%rd43+1664];
	ld.global.u32 	%r646, [%rd43+1792];
	ld.global.u32 	%r647, [%rd43+1920];
	ld.global.u32 	%r648, [%rd43+2048];
	ld.global.u32 	%r649, [%rd43+2176];
	ld.global.u32 	%r650, [%rd43+2304];
	ld.global.u32 	%r651, [%rd43+2432];
	ld.global.u32 	%r652, [%rd43+2560];
	ld.global.u32 	%r653, [%rd43+2688];
	// begin inline asm
	mov.u32 %r627, %laneid;
	// end inline asm
	shr.u32 	%r9, %r7, 5;
	mad.lo.s32 	%r654, %r9, 704, %r627;
	shl.b32 	%r655, %r654, 2;
	mov.u32 	%r656, _ZZN3cub18CUB_300001_SM_10006detail4scan16DeviceScanKernelINS2_10policy_hubIjjjjN4cuda3std3__44plusIvEEE10Policy1000EPjSC_NS0_13ScanTileStateIjLb1EEES9_NS1_10InputValueIjSC_EEjjLb0EjEEvT0_T1_T2_iT3_T4_T5_E12temp_storage;
	add.s32 	%r10, %r656, %r655;
	st.shared.u32 	[%r10], %r632;
	st.shared.u32 	[%r10+128], %r633;
	st.shared.u32 	[%r10+256], %r634;
	st.shared.u32 	[%r10+384], %r635;
	st.shared.u32 	[%r10+512], %r636;
	st.shared.u32 	[%r10+640], %r637;
	st.shared.u32 	[%r10+768], %r638;
	st.shared.u32 	[%r10+896], %r639;
	st.shared.u32 	[%r10+1024], %r640;
	st.shared.u32 	[%r10+1152], %r641;
	st.shared.u32 	[%r10+1280], %r642;
	st.shared.u32 	[%r10+1408], %r643;
	st.shared.u32 	[%r10+1536], %r644;
	st.shared.u32 	[%r10+1664], %r645;
	st.shared.u32 	[%r10+1792], %r646;
	st.shared.u32 	[%r10+1920], %r647;
	st.shared.u32 	[%r10+2048], %r648;
	st.shared.u32 	[%r10+2176], %r649;
	st.shared.u32 	[%r10+2304], %r650;
	st.shared.u32 	[%r10+2432], %r651;
	st.shared.u32 	[%r10+2560], %r652;
	st.shared.u32 	[%r10+2688], %r653;
	bar.warp.sync 	-1;
	mad.lo.s32 	%r11, %r627, 84, %r10;
	ld.shared.v2.u32 	{%r12, %r13}, [%r11];
	ld.shared.v2.u32 	{%r14, %r15}, [%r11+8];
	ld.shared.v2.u32 	{%r16, %r17}, [%r11+16];
	ld.shared.v2.u32 	{%r18, %r19}, [%r11+24];
	ld.shared.v2.u32 	{%r20, %r21}, [%r11+32];
	ld.shared.v2.u32 	{%r22, %r23}, [%r11+40];
	ld.shared.v2.u32 	{%r24, %r25}, [%r11+48];
	ld.shared.v2.u32 	{%r26, %r27}, [%r11+56];
	ld.shared.v2.u32 	{%r28, %r29}, [%r11+64];
	ld.shared.v2.u32 	{%r30, %r31}, [%r11+72];
	ld.shared.v2.u32 	{%r32, %r33}, [%r11+80];
	bar.sync 	0;
	setp.ne.s32 	%p104, %r986, 0;
	@%p104 bra 	$L__BB6_9;
	add.s32 	%r878, %r13, %r12;
	add.s32 	%r879, %r14, %r878;
	add.s32 	%r880, %r15, %r879;
	add.s32 	%r881, %r16, %r880;
	add.s32 	%r882, %r17, %r881;
	add.s32 	%r883, %r18, %r882;
	add.s32 	%r884, %r19, %r883;
	add.s32 	%r885, %r20, %r884;
	add.s32 	%r886, %r21, %r885;
	add.s32 	%r887, %r22, %r886;
	add.s32 	%r888, %r23, %r887;
	add.s32 	%r889, %r24, %r888;
	add.s32 	%r890, %r25, %r889;
	add.s32 	%r891, %r26, %r890;
	add.s32 	%r892, %r27, %r891;
	add.s32 	%r893, %r28, %r892;
	add.s32 	%r894, %r29, %r893;
	add.s32 	%r895, %r30, %r894;
	add.s32 	%r896, %r31, %r895;
	add.s32 	%r897, %r32, %r896;
	add.s32 	%r852, %r33, %r897;
	mov.b32 	%r850, 1;
	mov.b32 	%r875, 0;
	mov.b32 	%r877, -1;
	// begin inline asm
	{  .reg .u32 r0;  .reg .pred p;  shfl.sync.up.b32 r0|p, %r852, %r850, %r875, %r877;  @p add.u32 r0, r0, %r852;  mov.u32 %r848, r0;}
	// end inline asm
	mov.b32 	%r856, 2;
	// begin inline asm
	{  .reg .u32 r0;  .reg .pred p;  shfl.sync.up.b32 r0|p, %r848, %r856, %r875, %r877;  @p add.u32 r0, r0, %r848;  mov.u32 %r854, r0;}
	// end inline asm
	mov.b32 	%r862, 4;
	// begin inline asm
	{  .reg .u32 r0;  .reg .pred p;  shfl.sync.up.b32 r0|p, %r854, %r862, %r875, %r877;  @p add.u32 r0, r0, %r854;  mov.u32 %r860, r0;}
	// end inline asm
	mov.b32 	%r868, 8;
	// begin inline asm
	{  .reg .u32 r0;  .reg .pred p;  shfl.sync.up.b32 r0|p, %r860, %r868, %r875, %r877;  @p add.u32 r0, r0, %r860;  mov.u32 %r866, r0;}
	// end inline asm
	mov.b32 	%r874, 16;
	// begin inline asm
	{  .reg .u32 r0;  .reg .pred p;  shfl.sync.up.b32 r0|p, %r866, %r874, %r875, %r877;  @p add.u32 r0, r0, %r866;  mov.u32 %r872, r0;}
	// end inline asm
	setp.ne.s32 	%p146, %r627, 31;
	@%p146 bra 	$L__BB6_7;
	shl.b32 	%r898, %r9, 2;
	add.s32 	%r900, %r656, %r898;
	st.shared.u32 	[%r900+16], %r872;
$L__BB6_7:
	bar.sync 	0;
	ld.shared.v4.u32 	{%r901, %r902, %r903, %r904}, [_ZZN3cub18CUB_300001_SM_10006detail4scan16DeviceScanKernelINS2_10policy_hubIjjjjN4cuda3std3__44plusIvEEE10Policy1000EPjSC_NS0_13ScanTileStateIjLb1EEES9_NS1_10InputValueIjSC_EEjjLb0EjEEvT0_T1_T2_iT3_T4_T5_E12temp_storage+16];
	add.s32 	%r905, %r902, %r901;
	setp.eq.s32 	%p147, %r9, 2;
	selp.b32 	%r906, %r905, %r901, %p147;
	add.s32 	%r907, %r905, %r903;
	setp.eq.s32 	%p148, %r9, 3;
	selp.b32 	%r908, %r907, %r906, %p148;
	add.s32 	%r909, %r907, %r904;
	setp.eq.s32 	%p149, %r9, 4;
	selp.b32 	%r910, %r909, %r908, %p149;
	ld.shared.v4.u32 	{%r911, %r912, %r913, %r914}, [_ZZN3cub18CUB_300001_SM_10006detail4scan16DeviceScanKernelINS2_10policy_hubIjjjjN4cuda3std3__44plusIvEEE10Policy1000EPjSC_NS0_13ScanTileStateIjLb1EEES9_NS1_10InputValueIjSC_EEjjLb0EjEEvT0_T1_T2_iT3_T4_T5_E12temp_storage+32];
	add.s32 	%r915, %r909, %r911;
	setp.eq.s32 	%p150, %r9, 5;
	selp.b32 	%r916, %r915, %r910, %p150;
	add.s32 	%r917, %r915, %r912;
	setp.eq.s32 	%p151, %r9, 6;
	selp.b32 	%r918, %r917, %r916, %p151;
	add.s32 	%r919, %r917, %r913;
	setp.eq.s32 	%p152, %r9, 7;
	selp.b32 	%r920, %r919, %r918, %p152;
	add.s32 	%r921, %r919, %r914;
	setp.eq.s32 	%p153, %r9, 8;
	selp.b32 	%r922, %r921, %r920, %p153;
	ld.shared.v4.u32 	{%r923, %r924, %r925, %r926}, [_ZZN3cub18CUB_300001_SM_10006detail4scan16DeviceScanKernelINS2_10policy_hubIjjjjN4cuda3std3__44plusIvEEE10Policy1000EPjSC_NS0_13ScanTileStateIjLb1EEES9_NS1_10InputValueIjSC_EEjjLb0EjEEvT0_T1_T2_iT3_T4_T5_E12temp_storage+48];
	add.s32 	%r927, %r921, %r923;
	setp.eq.s32 	%p154, %r9, 9;
	selp.b32 	%r928, %r927, %r922, %p154;
	add.s32 	%r929, %r927, %r924;
	setp.eq.s32 	%p155, %r9, 10;
	selp.b32 	%r930, %r929, %r928, %p155;
	add.s32 	%r931, %r929, %r925;
	setp.eq.s32 	%p156, %r9, 11;
	selp.b32 	%r932, %r931, %r930, %p156;
	setp.lt.u32 	%p157, %r7, 32;
	selp.b32 	%r933, 0, %r932, %p157;
	setp.eq.s32 	%p158, %r627, 0;
	sub.s32 	%r934, %r872, %r852;
	selp.b32 	%r935, 0, %r934, %p158;
	add.s32 	%r936, %r935, %r985;
	add.s32 	%r1000, %r936, %r933;
	add.s32 	%r937, %r926, %r985;
	add.s32 	%r37, %r937, %r931;
	setp.ne.s32 	%p159, %r7, 0;
	@%p159 bra 	$L__BB6_28;
	add.s64 	%rd55, %rd14, 256;
	mov.b32 	%r938, 101;
	// begin inline asm
	st.relaxed.gpu.v2.u32 [%rd55], {%r938, %r37};
	// end inline asm
	bra.uni 	$L__BB6_28;
$L__BB6_9:
	add.s32 	%r687, %r13, %r12;
	add.s32 	%r688, %r14, %r687;
	add.s32 	%r689, %r15, %r688;
	add.s32 	%r690, %r16, %r689;
	add.s32 	%r691, %r17, %r690;
	add.s32 	%r692, %r18, %r691;
	add.s32 	%r693, %r19, %r692;
	add.s32 	%r694, %r20, %r693;
	add.s32 	%r695, %r21, %r694;
	add.s32 	%r696, %r22, %r695;
	add.s32 	%r697, %r23, %r696;
	add.s32 	%r698, %r24, %r697;
	add.s32 	%r699, %r25, %r698;
	add.s32 	%r700, %r26, %r699;
	add.s32 	%r701, %r27, %r700;
	add.s32 	%r702, %r28, %r701;
	add.s32 	%r703, %r29, %r702;
	add.s32 	%r704, %r30, %r703;
	add.s32 	%r705, %r31, %r704;
	add.s32 	%r706, %r32, %r705;
	add.s32 	%r661, %r33, %r706;
	mov.b32 	%r659, 1;
	mov.b32 	%r684, 0;
	mov.b32 	%r686, -1;
	// begin inline asm
	{  .reg .u32 r0;  .reg .pred p;  shfl.sync.up.b32 r0|p, %r661, %r659, %r684, %r686;  @p add.u32 r0, r0, %r661;  mov.u32 %r657, r0;}
	// end inline asm
	mov.b32 	%r665, 2;
	// begin inline asm
	{  .reg .u32 r0;  .reg .pred p;  shfl.sync.up.b32 r0|p, %r657, %r665, %r684, %r686;  @p add.u32 r0, r0, %r657;  mov.u32 %r663, r0;}
	// end inline asm
	mov.b32 	%r671, 4;
	// begin inline asm
	{  .reg .u32 r0;  .reg .pred p;  shfl.sync.up.b32 r0|p, %r663, %r671, %r684, %r686;  @p add.u32 r0, r0, %r663;  mov.u32 %r669, r0;}
	// end inline asm
	mov.b32 	%r677, 8;
	// begin inline asm
	{  .reg .u32 r0;  .reg .pred p;  shfl.sync.up.b32 r0|p, %r669, %r677, %r684, %r686;  @p add.u32 r0, r0, %r669;  mov.u32 %r675, r0;}
	// end inline asm
	mov.b32 	%r683, 16;
	// begin inline asm
	{  .reg .u32 r0;  .reg .pred p;  shfl.sync.up.b32 r0|p, %r675, %r683, %r684, %r686;  @p add.u32 r0, r0, %r675;  mov.u32 %r681, r0;}
	// end inline asm
	setp.ne.s32 	%p105, %r627, 31;
	@%p105 bra 	$L__BB6_11;
	shl.b32 	%r707, %r9, 2;
	add.s32 	%r709, %r656, %r707;
	st.shared.u32 	[%r709+16], %r681;
$L__BB6_11:
	sub.s32 	%r710, %r681, %r661;
	bar.sync 	0;
	ld.shared.v4.u32 	{%r711, %r712, %r713, %r714}, [_ZZN3cub18CUB_300001_SM_10006detail4scan16DeviceScanKernelINS2_10policy_hubIjjjjN4cuda3std3__44plusIvEEE10Policy1000EPjSC_NS0_13ScanTileStateIjLb1EEES9_NS1_10InputValueIjSC_EEjjLb0EjEEvT0_T1_T2_iT3_T4_T5_E12temp_storage+16];
	add.s32 	%r715, %r712, %r711;
	setp.eq.s32 	%p106, %r9, 2;
	selp.b32 	%r716, %r715, %r711, %p106;
	add.s32 	%r717, %r715, %r713;
	setp.eq.s32 	%p107, %r9, 3;
	selp.b32 	%r718, %r717, %r716, %p107;
	add.s32 	%r719, %r717, %r714;
	setp.eq.s32 	%p108, %r9, 4;
	selp.b32 	%r720, %r719, %r718, %p108;
	ld.shared.v4.u32 	{%r721, %r722, %r723, %r724}, [_ZZN3cub18CUB_300001_SM_10006detail4scan16DeviceScanKernelINS2_10policy_hubIjjjjN4cuda3std3__44plusIvEEE10Policy1000EPjSC_NS0_13ScanTileStateIjLb1EEES9_NS1_10InputValueIjSC_EEjjLb0EjEEvT0_T1_T2_iT3_T4_T5_E12temp_storage+32];
	add.s32 	%r725, %r719, %r721;
	setp.eq.s32 	%p109, %r9, 5;
	selp.b32 	%r726, %r725, %r720, %p109;
	add.s32 	%r727, %r725, %r722;
	setp.eq.s32 	%p110, %r9, 6;
	selp.b32 	%r728, %r727, %r726, %p110;
	add.s32 	%r729, %r727, %r723;
	setp.eq.s32 	%p111, %r9, 7;
	selp.b32 	%r730, %r729, %r728, %p111;
	add.s32 	%r731, %r729, %r724;
	setp.eq.s32 	%p112, %r9, 8;
	selp.b32 	%r732, %r731, %r730, %p112;
	ld.shared.v4.u32 	{%r733, %r734, %r735, %r736}, [_ZZN3cub18CUB_300001_SM_10006detail4scan16DeviceScanKernelINS2_10policy_hubIjjjjN4cuda3std3__44plusIvEEE10Policy1000EPjSC_NS0_13ScanTileStateIjLb1EEES9_NS1_10InputValueIjSC_EEjjLb0EjEEvT0_T1_T2_iT3_T4_T5_E12temp_storage+48];
	add.s32 	%r737, %r731, %r733;
	setp.eq.s32 	%p113, %r9, 9;
	selp.b32 	%r738, %r737, %r732, %p113;
	add.s32 	%r739, %r737, %r734;
	setp.eq.s32 	%p114, %r9, 10;
	selp.b32 	%r740, %r739, %r738, %p114;
	add.s32 	%r741, %r739, %r735;
	setp.eq.s32 	%p115, %r9, 11;
	selp.b32 	%r742, %r741, %r740, %p115;
	add.s32 	%r40, %r741, %r736;
	setp.gt.u32 	%p116, %r7, 31;
	setp.lt.u32 	%p117, %r7, 32;
	setp.eq.s32 	%p118, %r627, 0;
	selp.b32 	%r743, 0, %r710, %p118;
	add.s32 	%r999, %r742, %r743;
	selp.b32 	%r42, %r710, %r999, %p117;
	@%p116 bra 	$L__BB6_27;
	setp.ne.s32 	%p119, %r7, 0;
	mul.wide.s32 	%rd44, %r986, 8;
	add.s64 	%rd5, %rd14, %rd44;
	@%p119 bra 	$L__BB6_14;
	st.shared.u32 	[_ZZN3cub18CUB_300001_SM_10006detail4scan16DeviceScanKernelINS2_10policy_hubIjjjjN4cuda3std3__44plusIvEEE10Policy1000EPjSC_NS0_13ScanTileStateIjLb1EEES9_NS1_10InputValueIjSC_EEjjLb0EjEEvT0_T1_T2_iT3_T4_T5_E12temp_storage+12], %r40;
	add.s64 	%rd45, %rd5, 256;
	mov.b32 	%r744, 100;
	// begin inline asm
	st.relaxed.gpu.v2.u32 [%rd45], {%r744, %r40};
	// end inline asm
$L__BB6_14:
	not.b32 	%r750, %r7;
	add.s32 	%r994, %r986, %r750;
	mov.b32 	%r746, 830;
	// begin inline asm
	nanosleep.u32 %r746;
	// end inline asm
	mul.wide.s32 	%rd47, %r994, 8;
	add.s64 	%rd48, %rd14, %rd47;
	add.s64 	%rd46, %rd48, 256;
	// begin inline asm
	ld.relaxed.gpu.v2.u32 {%r996, %r988}, [%rd46];
	// end inline asm
	mov.b32 	%r989, 952;
$L__BB6_15:
	setp.eq.s32 	%p120, %r996, 99;
	mov.b32 	%r751, -1;
	vote.sync.any.pred 	%p121, %p120, %r751;
	not.pred 	%p122, %p121;
	@%p122 bra 	$L__BB6_17;
	mul.lo.s32 	%r846, %r986, 16807;
	and.b32  	%r986, %r846, 2147483647;
	add.s32 	%r847, %r989, 1;
	rem.u32 	%r843, %r986, %r847;
	// begin inline asm
	nanosleep.u32 %r843;
	// end inline asm
	shr.u32 	%r989, %r989, 1;
	// begin inline asm
	ld.relaxed.gpu.v2.u32 {%r996, %r988}, [%rd46];
	// end inline asm
	bra.uni 	$L__BB6_15;
$L__BB6_17:
	setp.eq.s32 	%p123, %r996, 101;
	mov.b32 	%r778, -1;
	vote.sync.ballot.b32 	%r780, %p123, %r778;
	// begin inline asm
	mov.u32 %r753, %lanemask_ge;
	// end inline asm
	and.b32  	%r781, %r780, %r753;
	or.b32  	%r782, %r781, -2147483648;
	add.s32 	%r783, %r782, -1;
	not.b32 	%r784, %r782;
	and.b32  	%r785, %r784, %r783;
	popc.b32 	%r757, %r785;
	mov.b32 	%r756, 1;
	// begin inline asm
	shfl.sync.down.b32 %r754, %r988, %r756, %r757, %r778;
	// end inline asm
	setp.lt.s32 	%p125, %r627, %r757;
	selp.b32 	%r786, %r754, 0, %p125;
	add.s32 	%r760, %r786, %r988;
	mov.b32 	%r761, 2;
	// begin inline asm
	shfl.sync.down.b32 %r759, %r760, %r761, %r757, %r778;
	// end inline asm
	add.s32 	%r57, %r627, 2;
	setp.gt.s32 	%p126, %r57, %r757;
	selp.b32 	%r787, 0, %r759, %p126;
	add.s32 	%r765, %r760, %r787;
	mov.b32 	%r766, 4;
	// begin inline asm
	shfl.sync.down.b32 %r764, %r765, %r766, %r757, %r778;
	// end inline asm
	add.s32 	%r58, %r627, 4;
	setp.gt.s32 	%p127, %r58, %r757;
	selp.b32 	%r788, 0, %r764, %p127;
	add.s32 	%r770, %r765, %r788;
	mov.b32 	%r771, 8;
	// begin inline asm
	shfl.sync.down.b32 %r769, %r770, %r771, %r757, %r778;
	// end inline asm
	add.s32 	%r59, %r627, 8;
	setp.gt.s32 	%p128, %r59, %r757;
	selp.b32 	%r789, 0, %r769, %p128;
	add.s32 	%r775, %r770, %r789;
	mov.b32 	%r776, 16;
	// begin inline asm
	shfl.sync.down.b32 %r774, %r775, %r776, %r757, %r778;
	// end inline asm
	add.s32 	%r60, %r627, 16;
	setp.gt.s32 	%p129, %r60, %r757;
	selp.b32 	%r790, 0, %r774, %p129;
	add.s32 	%r993, %r775, %r790;
	add.s64 	%rd7, %rd14, 256;
	mov.b32 	%r990, 952;
$L__BB6_18:
	setp.ne.s32 	%p130, %r996, 101;
	mov.b32 	%r791, -1;
	vote.sync.all.pred 	%p131, %p130, %r791;
	not.pred 	%p132, %p131;
	@%p132 bra 	$L__BB6_23;
	shr.u32 	%r990, %r990, 1;
	mul.wide.s32 	%rd51, %r994, 8;
	add.s64 	%rd52, %rd7, %rd51;
	add.s64 	%rd50, %rd52, -256;
	// begin inline asm
	ld.relaxed.gpu.v2.u32 {%r996, %r997}, [%rd50];
	// end inline asm
	mov.u32 	%r998, %r990;
$L__BB6_20:
	setp.eq.s32 	%p136, %r996, 99;
	mov.b32 	%r799, -1;
	vote.sync.any.pred 	%p137, %p136, %r799;
	not.pred 	%p138, %p137;
	@%p138 bra 	$L__BB6_22;
	mul.lo.s32 	%r841, %r986, 16807;
	and.b32  	%r986, %r841, 2147483647;
	add.s32 	%r842, %r998, 1;
	rem.u32 	%r838, %r986, %r842;
	// begin inline asm
	nanosleep.u32 %r838;
	// end inline asm
	shr.u32 	%r998, %r998, 1;
	// begin inline asm
	ld.relaxed.gpu.v2.u32 {%r996, %r997}, [%rd50];
	// end inline asm
	bra.uni 	$L__BB6_20;
$L__BB6_22:
	setp.eq.s32 	%p139, %r996, 101;
	mov.b32 	%r825, -1;
	vote.sync.ballot.b32 	%r826, %p139, %r825;
	and.b32  	%r827, %r826, %r753;
	or.b32  	%r828, %r827, -2147483648;
	add.s32 	%r829, %r828, -1;
	not.b32 	%r830, %r828;
	and.b32  	%r831, %r830, %r829;
	popc.b32 	%r804, %r831;
	mov.b32 	%r803, 1;
	// begin inline asm
	shfl.sync.down.b32 %r801, %r997, %r803, %r804, %r825;
	// end inline asm
	setp.lt.s32 	%p141, %r627, %r804;
	selp.b32 	%r832, %r801, 0, %p141;
	add.s32 	%r807, %r832, %r997;
	mov.b32 	%r808, 2;
	// begin inline asm
	shfl.sync.down.b32 %r806, %r807, %r808, %r804, %r825;
	// end inline asm
	setp.gt.s32 	%p142, %r57, %r804;
	selp.b32 	%r833, 0, %r806, %p142;
	add.s32 	%r812, %r807, %r833;
	mov.b32 	%r813, 4;
	// begin inline asm
	shfl.sync.down.b32 %r811, %r812, %r813, %r804, %r825;
	// end inline asm
	setp.gt.s32 	%p143, %r58, %r804;
	selp.b32 	%r834, 0, %r811, %p143;
	add.s32 	%r817, %r812, %r834;
	mov.b32 	%r818, 8;
	// begin inline asm
	shfl.sync.down.b32 %r816, %r817, %r818, %r804, %r825;
	// end inline asm
	setp.gt.s32 	%p144, %r59, %r804;
	selp.b32 	%r835, 0, %r816, %p144;
	add.s32 	%r822, %r817, %r835;
	mov.b32 	%r823, 16;
	// begin inline asm
	shfl.sync.down.b32 %r821, %r822, %r823, %r804, %r825;
	// end inline asm
	setp.gt.s32 	%p145, %r60, %r804;
	selp.b32 	%r836, 0, %r821, %p145;
	add.s32 	%r837, %r836, %r993;
	add.s32 	%r993, %r837, %r822;
	add.s32 	%r994, %r994, -32;
	bra.uni 	$L__BB6_18;
$L__BB6_23:
	@%p119 bra 	$L__BB6_25;
	add.s32 	%r794, %r993, %r40;
	add.s64 	%rd49, %rd5, 256;
	mov.b32 	%r793, 101;
	// begin inline asm
	st.relaxed.gpu.v2.u32 [%rd49], {%r793, %r794};
	// end inline asm
	st.shared.u32 	[_ZZN3cub18CUB_300001_SM_10006detail4scan16DeviceScanKernelINS2_10policy_hubIjjjjN4cuda3std3__44plusIvEEE10Policy1000EPjSC_NS0_13ScanTileStateIjLb1EEES9_NS1_10InputValueIjSC_EEjjLb0EjEEvT0_T1_T2_iT3_T4_T5_E12temp_storage+4], %r993;
	st.shared.u32 	[_ZZN3cub18CUB_300001_SM_10006detail4scan16DeviceScanKernelINS2_10policy_hubIjjjjN4cuda3std3__44plusIvEEE10Policy1000EPjSC_NS0_13ScanTileStateIjLb1EEES9_NS1_10InputValueIjSC_EEjjLb0EjEEvT0_T1_T2_iT3_T4_T5_E12temp_storage+8], %r794;
$L__BB6_25:
	setp.ne.s32 	%p134, %r627, 0;
	mov.u32 	%r999, %r42;
	@%p134 bra 	$L__BB6_27;
	st.shared.u32 	[_ZZN3cub18CUB_300001_SM_10006detail4scan16DeviceScanKernelINS2_10policy_hubIjjjjN4cuda3std3__44plusIvEEE10Policy1000EPjSC_NS0_13ScanTileStateIjLb1EEES9_NS1_10InputValueIjSC_EEjjLb0EjEEvT0_T1_T2_iT3_T4_T5_E12temp_storage+76], %r993;
	mov.u32 	%r999, %r993;
$L__BB6_27:
	bar.sync 	0;
	setp.eq.s32 	%p135, %r7, 0;
	ld.shared.u32 	%r795, [_ZZN3cub18CUB_300001_SM_10006detail4scan16DeviceScanKernelINS2_10policy_hubIjjjjN4cuda3std3__44plusIvEEE10Policy1000EPjSC_NS0_13ScanTileStateIjLb1EEES9_NS1_10InputValueIjSC_EEjjLb0EjEEvT0_T1_T2_iT3_T4_T5_E12temp_storage+76];
	selp.b32 	%r796, 0, %r795, %p135;
	add.s32 	%r1000, %r796, %r999;
$L__BB6_28:
	ld.param.u64 	%rd60, [_ZN3cub18CUB_300001_SM_10006detail4scan16DeviceScanKernelINS2_10policy_hubIjjjjN4cuda3std3__44plusIvEEE10Policy1000EPjSC_NS0_13ScanTileStateIjLb1EEES9_NS1_10InputValueIjSC_EEjjLb0EjEEvT0_T1_T2_iT3_T4_T5__param_1];
	add.s32 	%r940, %r1000, %r12;
	add.s32 	%r941, %r13, %r940;
	add.s32 	%r942, %r14, %r941;
	add.s32 	%r943, %r15, %r942;
	add.s32 	%r944, %r16, %r943;
	add.s32 	%r945, %r17, %r944;
	add.s32 	%r946, %r18, %r945;
	add.s32 	%r947, %r19, %r946;
	add.s32 	%r948, %r20, %r947;
	add.s32 	%r949, %r21, %r948;
	add.s32 	%r950, %r22, %r949;
	add.s32 	%r951, %r23, %r950;
	add.s32 	%r952, %r24, %r951;
	add.s32 	%r953, %r25, %r952;
	add.s32 	%r954, %r26, %r953;
	add.s32 	%r955, %r27, %r954;
	add.s32 	%r956, %r28, %r955;
	add.s32 	%r957, %r29, %r956;
	add.s32 	%r958, %r30, %r957;
	add.s32 	%r959, %r31, %r958;
	add.s32 	%r960, %r32, %r959;
	bar.sync 	0;
	st.shared.v2.u32 	[%r11], {%r1000, %r940};
	st.shared.v2.u32 	[%r11+8], {%r941, %r942};
	st.shared.v2.u32 	[%r11+16], {%r943, %r944};
	st.shared.v2.u32 	[%r11+24], {%r945, %r946};
	st.shared.v2.u32 	[%r11+32], {%r947, %r948};
	st.shared.v2.u32 	[%r11+40], {%r949, %r950};
	st.shared.v2.u32 	[%r11+48], {%r951, %r952};
	st.shared.v2.u32 	[%r11+56], {%r953, %r954};
	st.shared.v2.u32 	[%r11+64], {%r955, %r956};
	st.shared.v2.u32 	[%r11+72], {%r957, %r958};
	st.shared.v2.u32 	[%r11+80], {%r959, %r960};
	bar.warp.sync 	-1;
	ld.shared.u32 	%r961, [%r10];
	ld.shared.u32 	%r962, [%r10+128];
	ld.shared.u32 	%r963, [%r10+256];
	ld.shared.u32 	%r964, [%r10+384];
	ld.shared.u32 	%r965, [%r10+512];
	ld.shared.u32 	%r966, [%r10+640];
	ld.shared.u32 	%r967, [%r10+768];
	ld.shared.u32 	%r968, [%r10+896];
	ld.shared.u32 	%r969, [%r10+1024];
	ld.shared.u32 	%r970, [%r10+1152];
	ld.shared.u32 	%r971, [%r10+1280];
	ld.shared.u32 	%r972, [%r10+1408];
	ld.shared.u32 	%r973, [%r10+1536];
	ld.shared.u32 	%r974, [%r10+1664];
	ld.shared.u32 	%r975, [%r10+1792];
	ld.shared.u32 	%r976, [%r10+1920];
	ld.shared.u32 	%r977, [%r10+2048];
	ld.shared.u32 	%r978, [%r10+2176];
	ld.shared.u32 	%r979, [%r10+2304];
	ld.shared.u32 	%r980, [%r10+2432];
	ld.shared.u32 	%r981, [%r10+2560];
	ld.shared.u32 	%r982, [%r10+2688];
	cvta.to.global.u64 	%rd56, %rd60;
	add.s64 	%rd58, %rd56, %rd42;
	st.global.u32 	[%rd58], %r961;
	st.global.u32 	[%rd58+128], %r962;
	st.global.u32 	[%rd58+256], %r963;
	st.global.u32 	[%rd58+384], %r964;
	st.global.u32 	[%rd58+512], %r965;
	st.global.u32 	[%rd58+640], %r966;
	st.global.u32 	[%rd58+768], %r967;
	st.global.u32 	[%rd58+896], %r968;
	st.global.u32 	[%rd58+1024], %r969;
	st.global.u32 	[%rd58+1152], %r970;
	st.global.u32 	[%rd58+1280], %r971;
	st.global.u32 	[%rd58+1408], %r972;
	st.global.u32 	[%rd58+1536], %r973;
	st.global.u32 	[%rd58+1664], %r974;
	st.global.u32 	[%rd58+1792], %r975;
	st.global.u32 	[%rd58+1920], %r976;
	st.global.u32 	[%rd58+2048], %r977;
	st.global.u32 	[%rd58+2176], %r978;
	st.global.u32 	[%rd58+2304], %r979;
	st.global.u32 	[%rd58+2432], %r980;
	st.global.u32 	[%rd58+2560], %r981;
	st.global.u32 	[%rd58+2688], %r982;
	bra.uni 	$L__BB6_143;
$L__BB6_29:
	setp.eq.s32 	%p3, %r6, 0;
	@%p3 bra 	$L__BB6_143;
	mul.wide.u32 	%rd17, %r5, 4;
	add.s64 	%rd18, %rd1, %rd17;
	mov.u32 	%r85, %tid.x;
	ld.global.u32 	%r1022, [%rd18];
	and.b32  	%r244, %r85, 31;
	and.b32  	%r245, %r85, 992;
	mul.lo.s32 	%r246, %r245, 22;
	or.b32  	%r87, %r246, %r244;
	setp.ge.u32 	%p4, %r87, %r6;
	shl.b32 	%r247, %r87, 2;
	cvt.u64.u32 	%rd19, %r247;
	add.s64 	%rd9, %rd18, %rd19;
	mov.u32 	%r1001, %r1022;
	@%p4 bra 	$L__BB6_32;
	ld.global.u32 	%r1001, [%rd9];
$L__BB6_32:
	add.s32 	%r90, %r87, 32;
	setp.ge.u32 	%p5, %r90, %r6;
	mov.u32 	%r1002, %r1022;
	@%p5 bra 	$L__BB6_34;
	ld.global.u32 	%r1002, [%rd9+128];
$L__BB6_34:
	add.s32 	%r93, %r87, 64;
	setp.ge.u32 	%p6, %r93, %r6;
	mov.u32 	%r1003, %r1022;
	@%p6 bra 	$L__BB6_36;
	ld.global.u32 	%r1003, [%rd9+256];
$L__BB6_36:
	add.s32 	%r96, %r87, 96;
	setp.ge.u32 	%p7, %r96, %r6;
	mov.u32 	%r1004, %r1022;
	@%p7 bra 	$L__BB6_38;
	ld.global.u32 	%r1004, [%rd9+384];
$L__BB6_38:
	add.s32 	%r248, %r87, 128;
	setp.ge.u32 	%p8, %r248, %r6;
	mov.u32 	%r1005, %r1022;
	@%p8 bra 	$L__BB6_40;
	ld.global.u32 	%r1005, [%rd9+512];
$L__BB6_40:
	add.s32 	%r249, %r87, 160;
	setp.ge.u32 	%p9, %r249, %r6;
	mov.u32 	%r1006, %r1022;
	@%p9 bra 	$L__BB6_42;
	ld.global.u32 	%r1006, [%rd9+640];
$L__BB6_42:
	add.s32 	%r103, %r87, 192;
	setp.ge.u32 	%p10, %r103, %r6;
	mov.u32 	%r1007, %r1022;
	@%p10 bra 	$L__BB6_44;
	ld.global.u32 	%r1007, [%rd9+768];
$L__BB6_44:
	add.s32 	%r250, %r87, 224;
	setp.ge.u32 	%p11, %r250, %r6;
	mov.u32 	%r1008, %r1022;
	@%p11 bra 	$L__BB6_46;
	ld.global.u32 	%r1008, [%rd9+896];
$L__BB6_46:
	add.s32 	%r108, %r87, 256;
	setp.ge.u32 	%p12, %r108, %r6;
	mov.u32 	%r1009, %r1022;
	@%p12 bra 	$L__BB6_48;
	ld.global.u32 	%r1009, [%rd9+1024];
$L__BB6_48:
	add.s32 	%r251, %r87, 288;
	setp.ge.u32 	%p13, %r251, %r6;
	mov.u32 	%r1010, %r1022;
	@%p13 bra 	$L__BB6_50;
	ld.global.u32 	%r1010, [%rd9+1152];
$L__BB6_50:
	add.s32 	%r113, %r87, 320;
	setp.ge.u32 	%p14, %r113, %r6;
	mov.u32 	%r1011, %r1022;
	@%p14 bra 	$L__BB6_52;
	ld.global.u32 	%r1011, [%rd9+1280];
$L__BB6_52:
	add.s32 	%r116, %r87, 352;
	setp.ge.u32 	%p15, %r116, %r6;
	mov.u32 	%r1012, %r1022;
	@%p15 bra 	$L__BB6_54;
	ld.global.u32 	%r1012, [%rd9+1408];
$L__BB6_54:
	add.s32 	%r119, %r87, 384;
	setp.ge.u32 	%p16, %r119, %r6;
	mov.u32 	%r1013, %r1022;
	@%p16 bra 	$L__BB6_56;
	ld.global.u32 	%r1013, [%rd9+1536];
$L__BB6_56:
	add.s32 	%r122, %r87, 416;
	setp.ge.u32 	%p17, %r122, %r6;
	mov.u32 	%r1014, %r1022;
	@%p17 bra 	$L__BB6_58;
	ld.global.u32 	%r1014, [%rd9+1664];
$L__BB6_58:
	add.s32 	%r252, %r87, 448;
	setp.ge.u32 	%p18, %r252, %r6;
	mov.u32 	%r1015, %r1022;
	@%p18 bra 	$L__BB6_60;
	ld.global.u32 	%r1015, [%rd9+1792];
$L__BB6_60:
	add.s32 	%r127, %r87, 480;
	setp.ge.u32 	%p19, %r127, %r6;
	mov.u32 	%r1016, %r1022;
	@%p19 bra 	$L__BB6_62;
	ld.global.u32 	%r1016, [%rd9+1920];
$L__BB6_62:
	add.s32 	%r253, %r87, 512;
	setp.ge.u32 	%p20, %r253, %r6;
	mov.u32 	%r1017, %r1022;
	@%p20 bra 	$L__BB6_64;
	ld.global.u32 	%r1017, [%rd9+2048];
$L__BB6_64:
	add.s32 	%r254, %r87, 544;
	setp.ge.u32 	%p21, %r254, %r6;
	mov.u32 	%r1018, %r1022;
	@%p21 bra 	$L__BB6_66;
	ld.global.u32 	%r1018, [%rd9+2176];
$L__BB6_66:
	add.s32 	%r134, %r87, 576;
	setp.ge.u32 	%p22, %r134, %r6;
	mov.u32 	%r1019, %r1022;
	@%p22 bra 	$L__BB6_68;
	ld.global.u32 	%r1019, [%rd9+2304];
$L__BB6_68:
	add.s32 	%r255, %r87, 608;
	setp.ge.u32 	%p23, %r255, %r6;
	mov.u32 	%r1020, %r1022;
	@%p23 bra 	$L__BB6_70;
	ld.global.u32 	%r1020, [%rd9+2432];
$L__BB6_70:
	add.s32 	%r256, %r87, 640;
	setp.ge.u32 	%p24, %r256, %r6;
	mov.u32 	%r1021, %r1022;
	@%p24 bra 	$L__BB6_72;
	ld.global.u32 	%r1021, [%rd9+2560];
$L__BB6_72:
	add.s32 	%r141, %r87, 672;
	setp.ge.u32 	%p25, %r141, %r6;
	@%p25 bra 	$L__BB6_74;
	ld.global.u32 	%r1022, [%rd9+2688];
$L__BB6_74:
	// begin inline asm
	mov.u32 %r257, %laneid;
	// end inline asm
	shr.u32 	%r145, %r85, 5;
	mad.lo.s32 	%r258, %r145, 704, %r257;
	shl.b32 	%r259, %r258, 2;
	mov.u32 	%r260, _ZZN3cub18CUB_300001_SM_10006detail4scan16DeviceScanKernelINS2_10policy_hubIjjjjN4cuda3std3__44plusIvEEE10Policy1000EPjSC_NS0_13ScanTileStateIjLb1EEES9_NS1_10InputValueIjSC_EEjjLb0EjEEvT0_T1_T2_iT3_T4_T5_E12temp_storage;
	add.s32 	%r146, %r260, %r259;
	st.shared.u32 	[%r146], %r1001;
	st.shared.u32 	[%r146+128], %r1002;
	st.shared.u32 	[%r146+256], %r1003;
	st.shared.u32 	[%r146+384], %r1004;
	st.shared.u32 	[%r146+512], %r1005;
	st.shared.u32 	[%r146+640], %r1006;
	st.shared.u32 	[%r146+768], %r1007;
	st.shared.u32 	[%r146+896], %r1008;
	st.shared.u32 	[%r146+1024], %r1009;
	st.shared.u32 	[%r146+1152], %r1010;
	st.shared.u32 	[%r146+1280], %r1011;
	st.shared.u32 	[%r146+1408], %r1012;
	st.shared.u32 	[%r146+1536], %r1013;
	st.shared.u32 	[%r146+1664], %r1014;
	st.shared.u32 	[%r146+1792], %r1015;
	st.shared.u32 	[%r146+1920], %r1016;
	st.shared.u32 	[%r146+2048], %r1017;
	st.shared.u32 	[%r146+2176], %r1018;
	st.shared.u32 	[%r146+2304], %r1019;
	st.shared.u32 	[%r146+2432], %r1020;
	st.shared.u32 	[%r146+2560], %r1021;
	st.shared.u32 	[%r146+2688], %r1022;
	bar.warp.sync 	-1;
	mad.lo.s32 	%r147, %r257, 84, %r146;
	ld.shared.v2.u32 	{%r148, %r149}, [%r147];
	ld.shared.v2.u32 	{%r150, %r151}, [%r147+8];
	ld.shared.v2.u32 	{%r152, %r153}, [%r147+16];
	ld.shared.v2.u32 	{%r154, %r155}, [%r147+24];
	ld.shared.v2.u32 	{%r156, %r157}, [%r147+32];
	ld.shared.v2.u32 	{%r158, %r159}, [%r147+40];
	ld.shared.v2.u32 	{%r160, %r161}, [%r147+48];
	ld.shared.v2.u32 	{%r162, %r163}, [%r147+56];
	ld.shared.v2.u32 	{%r164, %r165}, [%r147+64];
	ld.shared.v2.u32 	{%r166, %r167}, [%r147+72];
	ld.shared.v2.u32 	{%r168, %r169}, [%r147+80];
	bar.sync 	0;
	setp.ne.s32 	%p26, %r986, 0;
	@%p26 bra 	$L__BB6_78;
	add.s32 	%r490, %r149, %r148;
	add.s32 	%r491, %r150, %r490;
	add.s32 	%r492, %r151, %r491;
	add.s32 	%r493, %r152, %r492;
	add.s32 	%r494, %r153, %r493;
	add.s32 	%r495, %r154, %r494;
	add.s32 	%r496, %r155, %r495;
	add.s32 	%r497, %r156, %r496;
	add.s32 	%r498, %r157, %r497;
	add.s32 	%r499, %r158, %r498;
	add.s32 	%r500, %r159, %r499;
	add.s32 	%r501, %r160, %r500;
	add.s32 	%r502, %r161, %r501;
	add.s32 	%r503, %r162, %r502;
	add.s32 	%r504, %r163, %r503;
	add.s32 	%r505, %r164, %r504;
	add.s32 	%r506, %r165, %r505;
	add.s32 	%r507, %r166, %r506;
	add.s32 	%r508, %r167, %r507;
	add.s32 	%r509, %r168, %r508;
	add.s32 	%r464, %r169, %r509;
	mov.b32 	%r462, 1;
	mov.b32 	%r487, 0;
	mov.b32 	%r489, -1;
	// begin inline asm
	{  .reg .u32 r0;  .reg .pred p;  shfl.sync.up.b32 r0|p, %r464, %r462, %r487, %r489;  @p add.u32 r0, r0, %r464;  mov.u32 %r460, r0;}
	// end inline asm
	mov.b32 	%r468, 2;
	// begin inline asm
	{  .reg .u32 r0;  .reg .pred p;  shfl.sync.up.b32 r0|p, %r460, %r468, %r487, %r489;  @p add.u32 r0, r0, %r460;  mov.u32 %r466, r0;}
	// end inline asm
	mov.b32 	%r474, 4;
	// begin inline asm
	{  .reg .u32 r0;  .reg .pred p;  shfl.sync.up.b32 r0|p, %r466, %r474, %r487, %r489;  @p add.u32 r0, r0, %r466;  mov.u32 %r472, r0;}
	// end inline asm
	mov.b32 	%r480, 8;
	// begin inline asm
	{  .reg .u32 r0;  .reg .pred p;  shfl.sync.up.b32 r0|p, %r472, %r480, %r487, %r489;  @p add.u32 r0, r0, %r472;  mov.u32 %r478, r0;}
	// end inline asm
	mov.b32 	%r486, 16;
	// begin inline asm
	{  .reg .u32 r0;  .reg .pred p;  shfl.sync.up.b32 r0|p, %r478, %r486, %r487, %r489;  @p add.u32 r0, r0, %r478;  mov.u32 %r484, r0;}
	// end inline asm
	setp.ne.s32 	%p68, %r257, 31;
	@%p68 bra 	$L__BB6_77;
	shl.b32 	%r510, %r145, 2;
	mov.u32 	%r511, _ZZN3cub18CUB_300001_SM_10006detail4scan16DeviceScanKernelINS2_10policy_hubIjjjjN4cuda3std3__44plusIvEEE10Policy1000EPjSC_NS0_13ScanTileStateIjLb1EEES9_NS1_10InputValueIjSC_EEjjLb0EjEEvT0_T1_T2_iT3_T4_T5_E12temp_storage;
	add.s32 	%r512, %r511, %r510;
	st.shared.u32 	[%r512+16], %r484;
$L__BB6_77:
	bar.sync 	0;
	ld.shared.v4.u32 	{%r513, %r514, %r515, %r516}, [_ZZN3cub18CUB_300001_SM_10006detail4scan16DeviceScanKernelINS2_10policy_hubIjjjjN4cuda3std3__44plusIvEEE10Policy1000EPjSC_NS0_13ScanTileStateIjLb1EEES9_NS1_10InputValueIjSC_EEjjLb0EjEEvT0_T1_T2_iT3_T4_T5_E12temp_storage+16];
	add.s32 	%r517, %r514, %r513;
	setp.eq.s32 	%p69, %r145, 2;
	selp.b32 	%r518, %r517, %r513, %p69;
	add.s32 	%r519, %r517, %r515;
	setp.eq.s32 	%p70, %r145, 3;
	selp.b32 	%r520, %r519, %r518, %p70;
	add.s32 	%r521, %r519, %r516;
	setp.eq.s32 	%p71, %r145, 4;
	selp.b32 	%r522, %r521, %r520, %p71;
	ld.shared.v4.u32 	{%r523, %r524, %r525, %r526}, [_ZZN3cub18CUB_300001_SM_10006detail4scan16DeviceScanKernelINS2_10policy_hubIjjjjN4cuda3std3__44plusIvEEE10Policy1000EPjSC_NS0_13ScanTileStateIjLb1EEES9_NS1_10InputValueIjSC_EEjjLb0EjEEvT0_T1_T2_iT3_T4_T5_E12temp_storage+32];
	add.s32 	%r527, %r521, %r523;
	setp.eq.s32 	%p72, %r145, 5;
	selp.b32 	%r528, %r527, %r522, %p72;
	add.s32 	%r529, %r527, %r524;
	setp.eq.s32 	%p73, %r145, 6;
	selp.b32 	%r530, %r529, %r528, %p73;
	add.s32 	%r531, %r529, %r525;
	setp.eq.s32 	%p74, %r145, 7;
	selp.b32 	%r532, %r531, %r530, %p74;
	add.s32 	%r533, %r531, %r526;
	setp.eq.s32 	%p75, %r145, 8;
	selp.b32 	%r534, %r533, %r532, %p75;
	.pragma "used_bytes_mask 4095";
	ld.shared.v4.u32 	{%r535, %r536, %r537, %r538}, [_ZZN3cub18CUB_300001_SM_10006detail4scan16DeviceScanKernelINS2_10policy_hubIjjjjN4cuda3std3__44plusIvEEE10Policy1000EPjSC_NS0_13ScanTileStateIjLb1EEES9_NS1_10InputValueIjSC_EEjjLb0EjEEvT0_T1_T2_iT3_T4_T5_E12temp_storage+48];
	add.s32 	%r539, %r533, %r535;
	setp.eq.s32 	%p76, %r145, 9;
	selp.b32 	%r540, %r539, %r534, %p76;
	add.s32 	%r541, %r539, %r536;
	setp.eq.s32 	%p77, %r145, 10;
	selp.b32 	%r542, %r541, %r540, %p77;
	add.s32 	%r543, %r541, %r537;
	setp.eq.s32 	%p78, %r145, 11;
	selp.b32 	%r544, %r543, %r542, %p78;
	setp.lt.u32 	%p79, %r85, 32;
	selp.b32 	%r545, 0, %r544, %p79;
	setp.eq.s32 	%p80, %r257, 0;
	sub.s32 	%r546, %r484, %r464;
	selp.b32 	%r547, 0, %r546, %p80;
	add.s32 	%r548, %r547, %r985;
	add.s32 	%r1037, %r548, %r545;
	bra.uni 	$L__BB6_97;
$L__BB6_78:
	add.s32 	%r291, %r149, %r148;
	add.s32 	%r292, %r150, %r291;
	add.s32 	%r293, %r151, %r292;
	add.s32 	%r294, %r152, %r293;
	add.s32 	%r295, %r153, %r294;
	add.s32 	%r296, %r154, %r295;
	add.s32 	%r297, %r155, %r296;
	add.s32 	%r298, %r156, %r297;
	add.s32 	%r299, %r157, %r298;
	add.s32 	%r300, %r158, %r299;
	add.s32 	%r301, %r159, %r300;
	add.s32 	%r302, %r160, %r301;
	add.s32 	%r303, %r161, %r302;
	add.s32 	%r304, %r162, %r303;
	add.s32 	%r305, %r163, %r304;
	add.s32 	%r306, %r164, %r305;
	add.s32 	%r307, %r165, %r306;
	add.s32 	%r308, %r166, %r307;
	add.s32 	%r309, %r167, %r308;
	add.s32 	%r310, %r168, %r309;
	add.s32 	%r265, %r169, %r310;
	mov.b32 	%r263, 1;
	mov.b32 	%r288, 0;
	mov.b32 	%r290, -1;
	// begin inline asm
	{  .reg .u32 r0;  .reg .pred p;  shfl.sync.up.b32 r0|p, %r265, %r263, %r288, %r290;  @p add.u32 r0, r0, %r265;  mov.u32 %r261, r0;}
	// end inline asm
	mov.b32 	%r269, 2;
	// begin inline asm
	{  .reg .u32 r0;  .reg .pred p;  shfl.sync.up.b32 r0|p, %r261, %r269, %r288, %r290;  @p add.u32 r0, r0, %r261;  mov.u32 %r267, r0;}
	// end inline asm
	mov.b32 	%r275, 4;
	// begin inline asm
	{  .reg .u32 r0;  .reg .pred p;  shfl.sync.up.b32 r0|p, %r267, %r275, %r288, %r290;  @p add.u32 r0, r0, %r267;  mov.u32 %r273, r0;}
	// end inline asm
	mov.b32 	%r281, 8;
	// begin inline asm
	{  .reg .u32 r0;  .reg .pred p;  shfl.sync.up.b32 r0|p, %r273, %r281, %r288, %r290;  @p add.u32 r0, r0, %r273;  mov.u32 %r279, r0;}
	// end inline asm
	mov.b32 	%r287, 16;
	// begin inline asm
	{  .reg .u32 r0;  .reg .pred p;  shfl.sync.up.b32 r0|p, %r279, %r287, %r288, %r290;  @p add.u32 r0, r0, %r279;  mov.u32 %r285, r0;}
	// end inline asm
	setp.ne.s32 	%p27, %r257, 31;
	@%p27 bra 	$L__BB6_80;
	shl.b32 	%r311, %r145, 2;
	mov.u32 	%r312, _ZZN3cub18CUB_300001_SM_10006detail4scan16DeviceScanKernelINS2_10policy_hubIjjjjN4cuda3std3__44plusIvEEE10Policy1000EPjSC_NS0_13ScanTileStateIjLb1EEES9_NS1_10InputValueIjSC_EEjjLb0EjEEvT0_T1_T2_iT3_T4_T5_E12temp_storage;
	add.s32 	%r313, %r312, %r311;
	st.shared.u32 	[%r313+16], %r285;
$L__BB6_80:
	sub.s32 	%r314, %r285, %r265;
	bar.sync 	0;
	ld.shared.v4.u32 	{%r315, %r316, %r317, %r318}, [_ZZN3cub18CUB_300001_SM_10006detail4scan16DeviceScanKernelINS2_10policy_hubIjjjjN4cuda3std3__44plusIvEEE10Policy1000EPjSC_NS0_13ScanTileStateIjLb1EEES9_NS1_10InputValueIjSC_EEjjLb0EjEEvT0_T1_T2_iT3_T4_T5_E12temp_storage+16];
	add.s32 	%r319, %r316, %r315;
	setp.eq.s32 	%p28, %r145, 2;
	selp.b32 	%r320, %r319, %r315, %p28;
	add.s32 	%r321, %r319, %r317;
	setp.eq.s32 	%p29, %r145, 3;
	selp.b32 	%r322, %r321, %r320, %p29;
	add.s32 	%r323, %r321, %r318;
	setp.eq.s32 	%p30, %r145, 4;
	selp.b32 	%r324, %r323, %r322, %p30;
	ld.shared.v4.u32 	{%r325, %r326, %r327, %r328}, [_ZZN3cub18CUB_300001_SM_10006detail4scan16DeviceScanKernelINS2_10policy_hubIjjjjN4cuda3std3__44plusIvEEE10Policy1000EPjSC_NS0_13ScanTileStateIjLb1EEES9_NS1_10InputValueIjSC_EEjjLb0EjEEvT0_T1_T2_iT3_T4_T5_E12temp_storage+32];
	add.s32 	%r329, %r323, %r325;
	setp.eq.s32 	%p31, %r145, 5;
	selp.b32 	%r330, %r329, %r324, %p31;
	add.s32 	%r331, %r329, %r326;
	setp.eq.s32 	%p32, %r145, 6;
	selp.b32 	%r332, %r331, %r330, %p32;
	add.s32 	%r333, %r331, %r327;
	setp.eq.s32 	%p33, %r145, 7;
	selp.b32 	%r334, %r333, %r332, %p33;
	add.s32 	%r335, %r333, %r328;
	setp.eq.s32 	%p34, %r145, 8;
	selp.b32 	%r336, %r335, %r334, %p34;
	ld.shared.v4.u32 	{%r337, %r338, %r339, %r340}, [_ZZN3cub18CUB_300001_SM_10006detail4scan16DeviceScanKernelINS2_10policy_hubIjjjjN4cuda3std3__44plusIvEEE10Policy1000EPjSC_NS0_13ScanTileStateIjLb1EEES9_NS1_10InputValueIjSC_EEjjLb0EjEEvT0_T1_T2_iT3_T4_T5_E12temp_storage+48];
	add.s32 	%r341, %r335, %r337;
	setp.eq.s32 	%p35, %r145, 9;
	selp.b32 	%r342, %r341, %r336, %p35;
	add.s32 	%r343, %r341, %r338;
	setp.eq.s32 	%p36, %r145, 10;
	selp.b32 	%r344, %r343, %r342, %p36;
	add.s32 	%r345, %r343, %r339;
	setp.eq.s32 	%p37, %r145, 11;
	selp.b32 	%r346, %r345, %r344, %p37;
	add.s32 	%r175, %r345, %r340;
	setp.gt.u32 	%p38, %r85, 31;
	setp.lt.u32 	%p39, %r85, 32;
	setp.eq.s32 	%p40, %r257, 0;
	selp.b32 	%r347, 0, %r314, %p40;
	add.s32 	%r1036, %r346, %r347;
	selp.b32 	%r177, %r314, %r1036, %p39;
	@%p38 bra 	$L__BB6_96;
	setp.ne.s32 	%p41, %r85, 0;
	mul.wide.s32 	%rd20, %r986, 8;
	add.s64 	%rd10, %rd14, %rd20;
	@%p41 bra 	$L__BB6_83;
	st.shared.u32 	[_ZZN3cub18CUB_300001_SM_10006detail4scan16DeviceScanKernelINS2_10policy_hubIjjjjN4cuda3std3__44plusIvEEE10Policy1000EPjSC_NS0_13ScanTileStateIjLb1EEES9_NS1_10InputValueIjSC_EEjjLb0EjEEvT0_T1_T2_iT3_T4_T5_E12temp_storage+12], %r175;
	add.s64 	%rd21, %rd10, 256;
	mov.b32 	%r348, 100;
	// begin inline asm
	st.relaxed.gpu.v2.u32 [%rd21], {%r348, %r175};
	// end inline asm
$L__BB6_83:
	not.b32 	%r354, %r85;
	add.s32 	%r1031, %r986, %r354;
	mov.b32 	%r350, 830;
	// begin inline asm
	nanosleep.u32 %r350;
	// end inline asm
	mul.wide.s32 	%rd23, %r1031, 8;
	add.s64 	%rd24, %rd14, %rd23;
	add.s64 	%rd22, %rd24, 256;
	// begin inline asm
	ld.relaxed.gpu.v2.u32 {%r1033, %r1025}, [%rd22];
	// end inline asm
	mov.b32 	%r1026, 952;
$L__BB6_84:
	setp.eq.s32 	%p42, %r1033, 99;
	mov.b32 	%r355, -1;
	vote.sync.any.pred 	%p43, %p42, %r355;
	not.pred 	%p44, %p43;
	@%p44 bra 	$L__BB6_86;
	mul.lo.s32 	%r458, %r986, 16807;
	and.b32  	%r986, %r458, 2147483647;
	add.s32 	%r459, %r1026, 1;
	rem.u32 	%r455, %r986, %r459;
	// begin inline asm
	nanosleep.u32 %r455;
	// end inline asm
	shr.u32 	%r1026, %r1026, 1;
	// begin inline asm
	ld.relaxed.gpu.v2.u32 {%r1033, %r1025}, [%rd22];
	// end inline asm
	bra.uni 	$L__BB6_84;
$L__BB6_86:
	setp.eq.s32 	%p45, %r1033, 101;
	mov.b32 	%r382, -1;
	vote.sync.ballot.b32 	%r384, %p45, %r382;
	// begin inline asm
	mov.u32 %r357, %lanemask_ge;
	// end inline asm
	and.b32  	%r385, %r384, %r357;
	or.b32  	%r386, %r385, -2147483648;
	add.s32 	%r387, %r386, -1;
	not.b32 	%r388, %r386;
	and.b32  	%r389, %r388, %r387;
	popc.b32 	%r361, %r389;
	mov.b32 	%r360, 1;
	// begin inline asm
	shfl.sync.down.b32 %r358, %r1025, %r360, %r361, %r382;
	// end inline asm
	setp.lt.s32 	%p47, %r257, %r361;
	selp.b32 	%r390, %r358, 0, %p47;
	add.s32 	%r364, %r390, %r1025;
	mov.b32 	%r365, 2;
	// begin inline asm
	shfl.sync.down.b32 %r363, %r364, %r365, %r361, %r382;
	// end inline asm
	add.s32 	%r391, %r257, 2;
	setp.gt.s32 	%p48, %r391, %r361;
	selp.b32 	%r392, 0, %r363, %p48;
	add.s32 	%r369, %r364, %r392;
	mov.b32 	%r370, 4;
	// begin inline asm
	shfl.sync.down.b32 %r368, %r369, %r370, %r361, %r382;
	// end inline asm
	add.s32 	%r393, %r257, 4;
	setp.gt.s32 	%p49, %r393, %r361;
	selp.b32 	%r394, 0, %r368, %p49;
	add.s32 	%r374, %r369, %r394;
	mov.b32 	%r375, 8;
	// begin inline asm
	shfl.sync.down.b32 %r373, %r374, %r375, %r361, %r382;
	// end inline asm
	add.s32 	%r395, %r257, 8;
	setp.gt.s32 	%p50, %r395, %r361;
	selp.b32 	%r396, 0, %r373, %p50;
	add.s32 	%r379, %r374, %r396;
	mov.b32 	%r380, 16;
	// begin inline asm
	shfl.sync.down.b32 %r378, %r379, %r380, %r361, %r382;
	// end inline asm
	add.s32 	%r397, %r257, 16;
	setp.gt.s32 	%p51, %r397, %r361;
	selp.b32 	%r398, 0, %r378, %p51;
	add.s32 	%r1029, %r379, %r398;
	add.s64 	%rd11, %rd14, 256;
	mov.b32 	%r1027, 952;
$L__BB6_87:
	setp.ne.s32 	%p52, %r1033, 101;
	mov.b32 	%r399, -1;
	vote.sync.all.pred 	%p53, %p52, %r399;
	not.pred 	%p54, %p53;
	@%p54 bra 	$L__BB6_92;
	shr.u32 	%r1027, %r1027, 1;
	mul.wide.s32 	%rd27, %r1031, 8;
	add.s64 	%rd28, %rd11, %rd27;
	add.s64 	%rd26, %rd28, -256;
	// begin inline asm
	ld.relaxed.gpu.v2.u32 {%r1033, %r1034}, [%rd26];
	// end inline asm
	mov.u32 	%r1035, %r1027;
$L__BB6_89:
	setp.eq.s32 	%p58, %r1033, 99;
	mov.b32 	%r407, -1;
	vote.sync.any.pred 	%p59, %p58, %r407;
	not.pred 	%p60, %p59;
	@%p60 bra 	$L__BB6_91;
	mul.lo.s32 	%r453, %r986, 16807;
	and.b32  	%r986, %r453, 2147483647;
	add.s32 	%r454, %r1035, 1;
	rem.u32 	%r450, %r986, %r454;
	// begin inline asm
	nanosleep.u32 %r450;
	// end inline asm
	shr.u32 	%r1035, %r1035, 1;
	// begin inline asm
	ld.relaxed.gpu.v2.u32 {%r1033, %r1034}, [%rd26];
	// end inline asm
	bra.uni 	$L__BB6_89;
$L__BB6_91:
	setp.eq.s32 	%p61, %r1033, 101;
	mov.b32 	%r433, -1;
	vote.sync.ballot.b32 	%r434, %p61, %r433;
	and.b32  	%r435, %r434, %r357;
	or.b32  	%r436, %r435, -2147483648;
	add.s32 	%r437, %r436, -1;
	not.b32 	%r438, %r436;
	and.b32  	%r439, %r438, %r437;
	popc.b32 	%r412, %r439;
	mov.b32 	%r411, 1;
	// begin inline asm
	shfl.sync.down.b32 %r409, %r1034, %r411, %r412, %r433;
	// end inline asm
	setp.lt.s32 	%p63, %r257, %r412;
	selp.b32 	%r440, %r409, 0, %p63;
	add.s32 	%r415, %r440, %r1034;
	mov.b32 	%r416, 2;
	// begin inline asm
	shfl.sync.down.b32 %r414, %r415, %r416, %r412, %r433;
	// end inline asm
	add.s32 	%r441, %r257, 2;
	setp.gt.s32 	%p64, %r441, %r412;
	selp.b32 	%r442, 0, %r414, %p64;
	add.s32 	%r420, %r415, %r442;
	mov.b32 	%r421, 4;
	// begin inline asm
	shfl.sync.down.b32 %r419, %r420, %r421, %r412, %r433;
	// end inline asm
	add.s32 	%r443, %r257, 4;
	setp.gt.s32 	%p65, %r443, %r412;
	selp.b32 	%r444, 0, %r419, %p65;
	add.s32 	%r425, %r420, %r444;
	mov.b32 	%r426, 8;
	// begin inline asm
	shfl.sync.down.b32 %r424, %r425, %r426, %r412, %r433;
	// end inline asm
	add.s32 	%r445, %r257, 8;
	setp.gt.s32 	%p66, %r445, %r412;
	selp.b32 	%r446, 0, %r424, %p66;
	add.s32 	%r430, %r425, %r446;
	mov.b32 	%r431, 16;
	// begin inline asm
	shfl.sync.down.b32 %r429, %r430, %r431, %r412, %r433;
	// end inline asm
	add.s32 	%r447, %r257, 16;
	setp.gt.s32 	%p67, %r447, %r412;
	selp.b32 	%r448, 0, %r429, %p67;
	add.s32 	%r449, %r448, %r1029;
	add.s32 	%r1029, %r449, %r430;
	add.s32 	%r1031, %r1031, -32;
	bra.uni 	$L__BB6_87;
$L__BB6_92:
	@%p41 bra 	$L__BB6_94;
	add.s32 	%r402, %r1029, %r175;
	add.s64 	%rd25, %rd10, 256;
	mov.b32 	%r401, 101;
	// begin inline asm
	st.relaxed.gpu.v2.u32 [%rd25], {%r401, %r402};
	// end inline asm
	st.shared.u32 	[_ZZN3cub18CUB_300001_SM_10006detail4scan16DeviceScanKernelINS2_10policy_hubIjjjjN4cuda3std3__44plusIvEEE10Policy1000EPjSC_NS0_13ScanTileStateIjLb1EEES9_NS1_10InputValueIjSC_EEjjLb0EjEEvT0_T1_T2_iT3_T4_T5_E12temp_storage+4], %r1029;
	st.shared.u32 	[_ZZN3cub18CUB_300001_SM_10006detail4scan16DeviceScanKernelINS2_10policy_hubIjjjjN4cuda3std3__44plusIvEEE10Policy1000EPjSC_NS0_13ScanTileStateIjLb1EEES9_NS1_10InputValueIjSC_EEjjLb0EjEEvT0_T1_T2_iT3_T4_T5_E12temp_storage+8], %r402;
$L__BB6_94:
	setp.ne.s32 	%p56, %r257, 0;
	mov.u32 	%r1036, %r177;
	@%p56 bra 	$L__BB6_96;
	st.shared.u32 	[_ZZN3cub18CUB_300001_SM_10006detail4scan16DeviceScanKernelINS2_10policy_hubIjjjjN4cuda3std3__44plusIvEEE10Policy1000EPjSC_NS0_13ScanTileStateIjLb1EEES9_NS1_10InputValueIjSC_EEjjLb0EjEEvT0_T1_T2_iT3_T4_T5_E12temp_storage+76], %r1029;
	mov.u32 	%r1036, %r1029;
$L__BB6_96:
	bar.sync 	0;
	setp.eq.s32 	%p57, %r85, 0;
	ld.shared.u32 	%r403, [_ZZN3cub18CUB_300001_SM_10006detail4scan16DeviceScanKernelINS2_10policy_hubIjjjjN4cuda3std3__44plusIvEEE10Policy1000EPjSC_NS0_13ScanTileStateIjLb1EEES9_NS1_10InputValueIjSC_EEjjLb0EjEEvT0_T1_T2_iT3_T4_T5_E12temp_storage+76];
	selp.b32 	%r404, 0, %r403, %p57;
	add.s32 	%r1037, %r404, %r1036;
$L__BB6_97:
	add.s32 	%r549, %r1037, %r148;
	add.s32 	%r550, %r149, %r549;
	add.s32 	%r551, %r150, %r550;
	add.s32 	%r552, %r151, %r551;
	add.s32 	%r553, %r152, %r552;
	add.s32 	%r554, %r153, %r553;
	add.s32 	%r555, %r154, %r554;
	add.s32 	%r556, %r155, %r555;
	add.s32 	%r557, %r156, %r556;
	add.s32 	%r558, %r157, %r557;
	add.s32 	%r559, %r158, %r558;
	add.s32 	%r560, %r159, %r559;
	add.s32 	%r561, %r160, %r560;
	add.s32 	%r562, %r161, %r561;
	add.s32 	%r563, %r162, %r562;
	add.s32 	%r564, %r163, %r563;
	add.s32 	%r565, %r164, %r564;
	add.s32 	%r566, %r165, %r565;
	add.s32 	%r567, %r166, %r566;
	add.s32 	%r568, %r167, %r567;
	add.s32 	%r569, %r168, %r568;
	bar.sync 	0;
	st.shared.v2.u32 	[%r147], {%r1037, %r549};
	st.shared.v2.u32 	[%r147+8], {%r550, %r551};
	st.shared.v2.u32 	[%r147+16], {%r552, %r553};
	st.shared.v2.u32 	[%r147+24], {%r554, %r555};
	st.shared.v2.u32 	[%r147+32], {%r556, %r557};
	st.shared.v2.u32 	[%r147+40], {%r558, %r559};
	st.shared.v2.u32 	[%r147+48], {%r560, %r561};
	st.shared.v2.u32 	[%r147+56], {%r562, %r563};
	st.shared.v2.u32 	[%r147+64], {%r564, %r565};
	st.shared.v2.u32 	[%r147+72], {%r566, %r567};
	st.shared.v2.u32 	[%r147+80], {%r568, %r569};
	bar.warp.sync 	-1;
	ld.shared.u32 	%r216, [%r146];
	ld.shared.u32 	%r217, [%r146+128];
	ld.shared.u32 	%r218, [%r146+256];
	ld.shared.u32 	%r219, [%r146+384];
	ld.shared.u32 	%r220, [%r146+512];
	ld.shared.u32 	%r221, [%r146+640];
	ld.shared.u32 	%r222, [%r146+768];
	ld.shared.u32 	%r223, [%r146+896];
	ld.shared.u32 	%r224, [%r146+1024];
	ld.shared.u32 	%r225, [%r146+1152];
	ld.shared.u32 	%r226, [%r146+1280];
	ld.shared.u32 	%r227, [%r146+1408];
	ld.shared.u32 	%r228, [%r146+1536];
	ld.shared.u32 	%r229, [%r146+1664];
	ld.shared.u32 	%r230, [%r146+1792];
	ld.shared.u32 	%r231, [%r146+1920];
	ld.shared.u32 	%r232, [%r146+2048];
	ld.shared.u32 	%r233, [%r146+2176];
	ld.shared.u32 	%r234, [%r146+2304];
	ld.shared.u32 	%r235, [%r146+2432];
	ld.shared.u32 	%r236, [%r146+2560];
	ld.shared.u32 	%r237, [%r146+2688];
	setp.ne.s32 	%p81, %r85, 0;
	@%p81 bra 	$L__BB6_99;
	st.volatile.shared.u32 	[_ZZN3cub18CUB_300001_SM_10006detail4scan16DeviceScanKernelINS2_10policy_hubIjjjjN4cuda3std3__44plusIvEEE10Policy1000EPjSC_NS0_13ScanTileStateIjLb1EEES9_NS1_10InputValueIjSC_EEjjLb0EjEEvT0_T1_T2_iT3_T4_T5_E12temp_storage+33792], %r6;
$L__BB6_99:
	ld.param.u32 	%r984, [_ZN3cub18CUB_300001_SM_10006detail4scan16DeviceScanKernelINS2_10policy_hubIjjjjN4cuda3std3__44plusIvEEE10Policy1000EPjSC_NS0_13ScanTileStateIjLb1EEES9_NS1_10InputValueIjSC_EEjjLb0EjEEvT0_T1_T2_iT3_T4_T5__param_3];
	ld.param.u64 	%rd59, [_ZN3cub18CUB_300001_SM_10006detail4scan16DeviceScanKernelINS2_10policy_hubIjjjjN4cuda3std3__44plusIvEEE10Policy1000EPjSC_NS0_13ScanTileStateIjLb1EEES9_NS1_10InputValueIjSC_EEjjLb0EjEEvT0_T1_T2_iT3_T4_T5__param_1];
	bar.sync 	0;
	ld.volatile.shared.u32 	%r238, [_ZZN3cub18CUB_300001_SM_10006detail4scan16DeviceScanKernelINS2_10policy_hubIjjjjN4cuda3std3__44plusIvEEE10Policy1000EPjSC_NS0_13ScanTileStateIjLb1EEES9_NS1_10InputValueIjSC_EEjjLb0EjEEvT0_T1_T2_iT3_T4_T5_E12temp_storage+33792];
	setp.ge.s32 	%p82, %r87, %r238;
	cvt.u64.u32 	%rd35, %r87;
	mov.u32 	%r570, %ctaid.x;
	add.s32 	%r571, %r984, %r570;
	mul.lo.s32 	%r572, %r571, 8448;
	cvt.u64.u32 	%rd36, %r572;
	add.s64 	%rd37, %rd35, %rd36;
	cvta.to.global.u64 	%rd38, %rd59;
	shl.b64 	%rd39, %rd37, 2;
	add.s64 	%rd12, %rd38, %rd39;
	@%p82 bra 	$L__BB6_101;
	st.global.u32 	[%rd12], %r216;
$L__BB6_101:
	setp.ge.s32 	%p83, %r90, %r238;
	@%p83 bra 	$L__BB6_103;
	st.global.u32 	[%rd12+128], %r217;
$L__BB6_103:
	setp.ge.s32 	%p84, %r93, %r238;
	@%p84 bra 	$L__BB6_105;
	st.global.u32 	[%rd12+256], %r218;
$L__BB6_105:
	setp.ge.s32 	%p85, %r96, %r238;
	@%p85 bra 	$L__BB6_107;
	st.global.u32 	[%rd12+384], %r219;
$L__BB6_107:
	mov.u32 	%r573, %tid.x;
	and.b32  	%r574, %r573, 992;
	mul.lo.s32 	%r575, %r574, 22;
	and.b32  	%r576, %r573, 31;
	or.b32  	%r577, %r575, %r576;
	add.s32 	%r578, %r577, 128;
	setp.ge.s32 	%p86, %r578, %r238;
	@%p86 bra 	$L__BB6_109;
	st.global.u32 	[%rd12+512], %r220;
$L__BB6_109:
	add.s32 	%r584, %r577, 160;
	setp.ge.s32 	%p87, %r584, %r238;
	@%p87 bra 	$L__BB6_111;
	st.global.u32 	[%rd12+640], %r221;
$L__BB6_111:
	setp.ge.s32 	%p88, %r103, %r238;
	@%p88 bra 	$L__BB6_113;
	st.global.u32 	[%rd12+768], %r222;
$L__BB6_113:
	add.s32 	%r590, %r577, 224;
	setp.ge.s32 	%p89, %r590, %r238;
	@%p89 bra 	$L__BB6_115;
	st.global.u32 	[%rd12+896], %r223;
$L__BB6_115:
	setp.ge.s32 	%p90, %r108, %r238;
	@%p90 bra 	$L__BB6_117;
	st.global.u32 	[%rd12+1024], %r224;
$L__BB6_117:
	add.s32 	%r596, %r577, 288;
	setp.ge.s32 	%p91, %r596, %r238;
	@%p91 bra 	$L__BB6_119;
	st.global.u32 	[%rd12+1152], %r225;
$L__BB6_119:
	setp.ge.s32 	%p92, %r113, %r238;
	@%p92 bra 	$L__BB6_121;
	st.global.u32 	[%rd12+1280], %r226;
$L__BB6_121:
	setp.ge.s32 	%p93, %r116, %r238;
	@%p93 bra 	$L__BB6_123;
	st.global.u32 	[%rd12+1408], %r227;
$L__BB6_123:
	setp.ge.s32 	%p94, %r119, %r238;
	@%p94 bra 	$L__BB6_125;
	st.global.u32 	[%rd12+1536], %r228;
$L__BB6_125:
	setp.ge.s32 	%p95, %r122, %r238;
	@%p95 bra 	$L__BB6_127;
	st.global.u32 	[%rd12+1664], %r229;
$L__BB6_127:
	add.s32 	%r602, %r577, 448;
	setp.ge.s32 	%p96, %r602, %r238;
	@%p96 bra 	$L__BB6_129;
	st.global.u32 	[%rd12+1792], %r230;
$L__BB6_129:
	setp.ge.s32 	%p97, %r127, %r238;
	@%p97 bra 	$L__BB6_131;
	st.global.u32 	[%rd12+1920], %r231;
$L__BB6_131:
	add.s32 	%r608, %r577, 512;
	setp.ge.s32 	%p98, %r608, %r238;
	@%p98 bra 	$L__BB6_133;
	st.global.u32 	[%rd12+2048], %r232;
$L__BB6_133:
	add.s32 	%r614, %r577, 544;
	setp.ge.s32 	%p99, %r614, %r238;
	@%p99 bra 	$L__BB6_135;
	st.global.u32 	[%rd12+2176], %r233;
$L__BB6_135:
	setp.ge.s32 	%p100, %r134, %r238;
	@%p100 bra 	$L__BB6_137;
	st.global.u32 	[%rd12+2304], %r234;
$L__BB6_137:
	add.s32 	%r620, %r577, 608;
	setp.ge.s32 	%p101, %r620, %r238;
	@%p101 bra 	$L__BB6_139;
	st.global.u32 	[%rd12+2432], %r235;
$L__BB6_139:
	add.s32 	%r626, %r577, 640;
	setp.ge.s32 	%p102, %r626, %r238;
	@%p102 bra 	$L__BB6_141;
	st.global.u32 	[%rd12+2560], %r236;
$L__BB6_141:
	setp.ge.s32 	%p103, %r141, %r238;
	@%p103 bra 	$L__BB6_143;
	st.global.u32 	[%rd12+2688], %r237;
$L__BB6_143:
	ret;

}


// ===== COMPILED SASS (sm_100) =====

	.target	sm_100

	.elftype	@"ET_EXEC"


//--------------------- .note.nv.tkinfo           --------------------------
	.section	.note.nv.tkinfo,"",@"SHT_NOTE"
	.sectionflags	@"SHF_NOTE_NV_TKINFO"
	.tkinfo
        /*0018*/ 	.word	0x00000002
        /*0030*/ 	.string	""
        /*0030*/ 	.string	"ptxas"
        /*0030*/ 	.string	"Cuda compilation tools, release 13.0, V13.0.88"
        /*0030*/ 	.string	"Build cuda_13.0.r13.0/compiler.36424714_0"
        /*0030*/ 	.string	"-arch sm_100 -m 64 "



//--------------------- .note.nv.cuinfo           --------------------------
	.section	.note.nv.cuinfo,"",@"SHT_NOTE"
	.sectionflags	@"SHF_NOTE_NV_CUINFO"
        /*0018*/ 	.short	0x0002
        /*001a*/ 	.short	0x0064
        /*001c*/ 	.short	0x0082
	.zero		2


//--------------------- .nv.info                  --------------------------
	.section	.nv.info,"",@"SHT_CUDA_INFO"
	.align	4


	//----- nvinfo : EIATTR_REGCOUNT
	.align		4
        /*0000*/ 	.byte	0x04, 0x2f
        /*0002*/ 	.short	(.L_41 - .L_40)
	.align		4
.L_40:
        /*0004*/ 	.word	index@(_Z23KBuildCompactSequentialPKjjPjS1_S1_)
        /*0008*/ 	.word	0x0000001e


	//----- nvinfo : EIATTR_FRAME_SIZE
	.align		4
.L_41:
        /*000c*/ 	.byte	0x04, 0x11
        /*000e*/ 	.short	(.L_43 - .L_42)
	.align		4
.L_42:
        /*0010*/ 	.word	index@(_Z23KBuildCompactSequentialPKjjPjS1_S1_)
        /*0014*/ 	.word	0x00000000


	//----- nvinfo : EIATTR_REGCOUNT
	.align		4
.L_43:
        /*0018*/ 	.byte	0x04, 0x2f
        /*001a*/ 	.short	(.L_45 - .L_44)
	.align		4
.L_44:
        /*001c*/ 	.word	index@(_Z18KBuildCompactTiledPKjjPjS1_S1_)
        /*0020*/ 	.word	0x00000015


	//----- nvinfo : EIATTR_FRAME_SIZE
	.align		4
.L_45:
        /*0024*/ 	.byte	0x04, 0x11
        /*0026*/ 	.short	(.L_47 - .L_46)
	.align		4
.L_46:
        /*0028*/ 	.word	index@(_Z18KBuildCompactTiledPKjjPjS1_S1_)
        /*002c*/ 	.word	0x00000000


	//----- nvinfo : EIATTR_REGCOUNT
	.align		4
.L_47:
        /*0030*/ 	.byte	0x04, 0x2f
        /*0032*/ 	.short	(.L_49 - .L_48)
	.align		4
.L_48:
        /*0034*/ 	.word	index@(_Z17KMarkAndCountWarpPKjjPhPj)
        /*0038*/ 	.word	0x00000016


	//----- nvinfo : EIATTR_FRAME_SIZE
	.align		4
.L_49:
        /*003c*/ 	.byte	0x04, 0x11
        /*003e*/ 	.short	(.L_51 - .L_50)
	.align		4
.L_50:
        /*0040*/ 	.word	index@(_Z17KMarkAndCountWarpPKjjPhPj)
        /*0044*/ 	.word	0x00000000


	//----- nvinfo : EIATTR_REGCOUNT
	.align		4
.L_51:
        /*0048*/ 	.byte	0x04, 0x2f
        /*004a*/ 	.short	(.L_53 - .L_52)
	.align		4
.L_52:
        /*004c*/ 	.word	index@(_Z20KScatterSegmentsWarpPKjjPKhS0_S0_PjS3_S3_)
        /*0050*/ 	.word	0x0000001c


	//----- nvinfo : EIATTR_FRAME_SIZE
	.align		4
.L_53:
        /*0054*/ 	.byte	0x04, 0x11
        /*0056*/ 	.short	(.L_55 - .L_54)
	.align		4
.L_54:
        /*0058*/ 	.word	index@(_Z20KScatterSegmentsWarpPKjjPKhS0_S0_PjS3_S3_)
        /*005c*/ 	.word	0x00000000


	//----- nvinfo : EIATTR_REGCOUNT
	.align		4
.L_55:
        /*0060*/ 	.byte	0x04, 0x2f
        /*0062*/ 	.short	(.L_57 - .L_56)
	.align		4
.L_56:
        /*0064*/ 	.word	index@(_ZN3cub18CUB_300001_SM_10006detail11EmptyKernelIvEEvv)
        /*0068*/ 	.word	0x00000004


	//----- nvinfo : EIATTR_FRAME_SIZE
	.align		4
.L_57:
        /*006c*/ 	.byte	0x04, 0x11
        /*006e*/ 	.short	(.L_59 - .L_58)
	.align		4
.L_58:
        /*0070*/ 	.word	index@(_ZN3cub18CUB_300001_SM_10006detail11EmptyKernelIvEEvv)
        /*0074*/ 	.word	0x00000000


	//----- nvinfo : EIATTR_REGCOUNT
	.align		4
.L_59:
        /*0078*/ 	.byte	0x04, 0x2f
        /*007a*/ 	.short	(.L_61 - .L_60)
	.align		4
.L_60:
        /*007c*/ 	.word	index@(_ZN3cub18CUB_300001_SM_10006detail4scan20DeviceScanInitKernelINS0_13ScanTileStateIjLb1EEEEEvT_i)
        /*0080*/ 	.word	0x00000008


	//----- nvinfo : EIATTR_FRAME_SIZE
	.align		4
.L_61:
        /*0084*/ 	.byte	0x04, 0x11
        /*0086*/ 	.short	(.L_63 - .L_62)
	.align		4
.L_62:
        /*0088*/ 	.word	index@(_ZN3cub18CUB_300001_SM_10006detail4scan20DeviceScanInitKernelINS0_13ScanTileStateIjLb1EEEEEvT_i)
        /*008c*/ 	.word	0x00000000


	//----- nvinfo : EIATTR_REGCOUNT
	.align		4
.L_63:
        /*0090*/ 	.byte	0x04, 0x2f
        /*0092*/ 	.short	(.L_65 - .L_64)
	.align		4
.L_64:
        /*0094*/ 	.word	index@(_ZN3cub18CUB_300001_SM_10006detail4scan16DeviceScanKernelINS2_10policy_hubIjjjjN4cuda3std3__44plusIvEEE10Policy1000EPjSC_NS0_13ScanTileStateIjLb1EEES9_NS1_10InputValueIjSC_EEjjLb0EjEEvT0_T1_T2_iT3_T4_T5_)
        /*0098*/ 	.word	0x00000038


	//----- nvinfo : EIATTR_FRAME_SIZE
	.align		4
.L_65:
        /*009c*/ 	.byte	0x04, 0x11
        /*009e*/ 	.short	(.L_67 - .L_66)
	.align		4
.L_66:
        /*00a0*/ 	.word	index@(_ZN3cub18CUB_300001_SM_10006detail4scan16DeviceScanKernelINS2_10policy_hubIjjjjN4cuda3std3__44plusIvEEE10Policy1000EPjSC_NS0_13ScanTileStateIjLb1EEES9_NS1_10InputValueIjSC_EEjjLb0EjEEvT0_T1_T2_iT3_T4_T5_)
        /*00a4*/ 	.word	0x00000000


	//----- nvinfo : EIATTR_MIN_STACK_SIZE
	.align		4
.L_67:
        /*00a8*/ 	.byte	0x04, 0x12
        /*00aa*/ 	.short	(.L_69 - .L_68)
	.align		4
.L_68:
        /*00ac*/ 	.word	index@(_ZN3cub18CUB_300001_SM_10006detail4scan16DeviceScanKernelINS2_10policy_hubIjjjjN4cuda3std3__44plusIvEEE10Policy1000EPjSC_NS0_13ScanTileStateIjLb1EEES9_NS1_10InputValueIjSC_EEjjLb0EjEEvT0_T1_T2_iT3_T4_T5_)
        /*00b0*/ 	.word	0x00000000


	//----- nvinfo : EIATTR_MIN_STACK_SIZE
	.align		4
.L_69:
        /*00b4*/ 	.byte	0x04, 0x12
        /*00b6*/ 	.short	(.L_71 - .L_70)
	.align		4
.L_70:
        /*00b8*/ 	.word	index@(_ZN3cub18CUB_300001_SM_10006detail4scan20DeviceScanInitKernelINS0_13ScanTileStateIjLb1EEEEEvT_i)
        /*00bc*/ 	.word	0x00000000


	//----- nvinfo : EIATTR_MIN_STACK_SIZE
	.align		4
.L_71:
        /*00c0*/ 	.byte	0x04, 0x12
        /*00c2*/ 	.short	(.L_73 - .L_72)
	.align		4
.L_72:
        /*00c4*/ 	.word	index@(_ZN3cub18CUB_300001_SM_10006detail11EmptyKernelIvEEvv)
        /*00c8*/ 	.word	0x00000000


	//----- nvinfo : EIATTR_MIN_STACK_SIZE
	.align		4
.L_73:
        /*00cc*/ 	.byte	0x04, 0x12
        /*00ce*/ 	.short	(.L_75 - .L_74)
	.align		4
.L_74:
        /*00d0*/ 	.word	index@(_Z20KScatterSegmentsWarpPKjjPKhS0_S0_PjS3_S3_)
        /*00d4*/ 	.word	0x00000000


	//----- nvinfo : EIATTR_MIN_STACK_SIZE
	.align		4
.L_75:
        /*00d8*/ 	.byte	0x04, 0x12
        /*00da*/ 	.short	(.L_77 - .L_76)
	.align		4
.L_76:
        /*00dc*/ 	.word	index@(_Z17KMarkAndCountWarpPKjjPhPj)
        /*00e0*/ 	.word	0x00000000


	//----- nvinfo : EIATTR_MIN_STACK_SIZE
	.align		4
.L_77:
        /*00e4*/ 	.byte	0x04, 0x12
        /*00e6*/ 	.short	(.L_79 - .L_78)
	.align		4
.L_78:
        /*00e8*/ 	.word	index@(_Z18KBuildCompactTiledPKjjPjS1_S1_)
        /*00ec*/ 	.word	0x00000000


	//----- nvinfo : EIATTR_MIN_STACK_SIZE
	.align		4
.L_79:
        /*00f0*/ 	.byte	0x04, 0x12
        /*00f2*/ 	.short	(.L_81 - .L_80)
	.align		4
.L_80:
        /*00f4*/ 	.word	index@(_Z23KBuildCompactSequentialPKjjPjS1_S1_)
        /*00f8*/ 	.word	0x00000000
.L_81:


//--------------------- .nv.compat                --------------------------
	.section	.nv.compat,"",@"SHT_CUDA_COMPAT_INFO"
	.align	4
        /*0000*/ 	.byte	0x02, 0x09, 0x00, 0x00, 0x02, 0x02, 0x01, 0x00, 0x02, 0x05, 0x05, 0x00, 0x03, 0x07, 0x01, 0x01
        /*0010*/ 	.byte	0x02, 0x03, 0x00, 0x00, 0x02, 0x06, 0x01, 0x00, 0x04, 0x0b, 0x08, 0x00, 0x09, 0x00, 0x00, 0x00
        /*0020*/ 	.byte	0x00, 0x00, 0x00, 0x00


//--------------------- .nv.info._ZN3cub18CUB_300001_SM_10006detail4scan16DeviceScanKernelINS2_10policy_hubIjjjjN4cuda3std3__44plusIvEEE10Policy1000EPjSC_NS0_13ScanTileStateIjLb1EEES9_NS1_10InputValueIjSC_EEjjLb0EjEEvT0_T1_T2_iT3_T4_T5_ --------------------------
	.section	.nv.info._ZN3cub18CUB_300001_SM_10006detail4scan16DeviceScanKernelINS2_10policy_hubIjjjjN4cuda3std3__44plusIvEEE10Policy1000EPjSC_NS0_13ScanTileStateIjLb1EEES9_NS1_10InputValueIjSC_EEjjLb0EjEEvT0_T1_T2_iT3_T4_T5_,"",@"SHT_CUDA_INFO"
	.sectionflags	@""
	.align	4


	//----- nvinfo : EIATTR_CUDA_API_VERSION
	.align		4
        /*0000*/ 	.byte	0x04, 0x37
        /*0002*/ 	.short	(.L_83 - .L_82)
.L_82:
        /*0004*/ 	.word	0x00000082


	//----- nvinfo : EIATTR_KPARAM_INFO
	.align		4
.L_83:
        /*0008*/ 	.byte	0x04, 0x17
        /*000a*/ 	.short	(.L_85 - .L_84)
.L_84:
        /*000c*/ 	.word	0x00000000
        /*0010*/ 	.short	0x0006
        /*0012*/ 	.short	0x0030
        /*0014*/ 	.byte	0x00, 0xf0, 0x11, 0x00


	//----- nvinfo : EIATTR_KPARAM_INFO
	.align		4
.L_85:
        /*0018*/ 	.byte	0x04, 0x17
        /*001a*/ 	.short	(.L_87 - .L_86)
.L_86:
        /*001c*/ 	.word	0x00000000
        /*0020*/ 	.short	0x0005
        /*0022*/ 	.short	0x0020
        /*0024*/ 	.byte	0x00, 0xf0, 0x41, 0x00


	//----- nvinfo : EIATTR_KPARAM_INFO
	.align		4
.L_87:
        /*0028*/ 	.byte	0x04, 0x17
        /*002a*/ 	.short	(.L_89 - .L_88)
.L_88:
        /*002c*/ 	.word	0x00000000
        /*0030*/ 	.short	0x0004
        /*0032*/ 	.short	0x001c
        /*0034*/ 	.byte	0x00, 0xf0, 0x05, 0x00


	//----- nvinfo : EIATTR_KPARAM_INFO
	.align		4
.L_89:
        /*0038*/ 	.byte	0x04, 0x17
        /*003a*/ 	.short	(.L_91 - .L_90)
.L_90:
        /*003c*/ 	.word	0x00000000
        /*0040*/ 	.short	0x0003
        /*0042*/ 	.short	0x0018
        /*0044*/ 	.byte	0x00, 0xf0, 0x11, 0x00


	//----- nvinfo : EIATTR_KPARAM_INFO
	.align		4
.L_91:
        /*0048*/ 	.byte	0x04, 0x17
        /*004a*/ 	.short	(.L_93 - .L_92)
.L_92:
        /*004c*/ 	.word	0x00000000
        /*0050*/ 	.short	0x0002
        /*0052*/ 	.short	0x0010
        /*0054*/ 	.byte	0x00, 0xf0, 0x21, 0x00


	//----- nvinfo : EIATTR_KPARAM_INFO
	.align		4
.L_93:
        /*0058*/ 	.byte	0x04, 0x17
        /*005a*/ 	.short	(.L_95 - .L_94)
.L_94:
        /*005c*/ 	.word	0x00000000
        /*0060*/ 	.short	0x0001
        /*0062*/ 	.short	0x0008
        /*0064*/ 	.byte	0x00, 0xf5, 0x21, 0x00


	//----- nvinfo : EIATTR_KPARAM_INFO
	.align		4
.L_95:
        /*0068*/ 	.byte	0x04, 0x17
        /*006a*/ 	.short	(.L_97 - .L_96)
.L_96:
        /*006c*/ 	.word	0x00000000
        /*0070*/ 	.short	0x0000
        /*0072*/ 	.short	0x0000
        /*0074*/ 	.byte	0x00, 0xf5, 0x21, 0x00


	//----- nvinfo : EIATTR_SPARSE_MMA_MASK
	.align		4
.L_97:
        /*0078*/ 	.byte	0x03, 0x50
        /*007a*/ 	.short	0x0000


	//----- nvinfo : EIATTR_MAXREG_COUNT
	.align		4
        /*007c*/ 	.byte	0x03, 0x1b
        /*007e*/ 	.short	0x00a8


	//----- nvinfo : EIATTR_NUM_BARRIERS
	.align		4
        /*0080*/ 	.byte	0x02, 0x4c
        /*0082*/ 	.byte	0x01
	.zero		1


	//----- nvinfo : EIATTR_MERCURY_ISA_VERSION
	.align		4
        /*0084*/ 	.byte	0x03, 0x5f
        /*0086*/ 	.short	0x0101


	//----- nvinfo : EIATTR_UNUSED_LOAD_BYTE_OFFSET
	.align		4
        /*0088*/ 	.byte	0x04, 0x44
        /*008a*/ 	.short	(.L_99 - .L_98)


	//   ....[0]....
.L_98:
        /*008c*/ 	.word	0x000029f0
        /*0090*/ 	.word	0x00000fff


	//----- nvinfo : EIATTR_COOP_GROUP_MASK_REGIDS
	.align		4
.L_99:
        /*0094*/ 	.byte	0x04, 0x29
        /*0096*/ 	.short	(.L_101 - .L_100)


	//   ....[0]....
.L_100:
        /*0098*/ 	.word	0xffffffff


	//   ....[1]....
        /*009c*/ 	.word	0xffffffff


	//   ....[2]....
        /*00a0*/ 	.word	0xffffffff


	//   ....[3]....
        /*00a4*/ 	.word	0xffffffff


	//   ....[4]....
        /*00a8*/ 	.word	0xffffffff


	//   ....[5]....
        /*00ac*/ 	.word	0xffffffff


	//   ....[6]....
        /*00b0*/ 	.word	0xffffffff


	//   ....[7]....
        /*00b4*/ 	.word	0xffffffff


	//   ....[8]....
        /*00b8*/ 	.word	0xffffffff


	//   ....[9]....
        /*00bc*/ 	.word	0xffffffff


	//   ....[10]....
        /*00c0*/ 	.word	0xffffffff


	//   ....[11]....
        /*00c4*/ 	.word	0xffffffff


	//   ....[12]....
        /*00c8*/ 	.word	0xffffffff


	//   ....[13]....
        /*00cc*/ 	.word	0xffffffff


	//   ....[14]....
        /*00d0*/ 	.word	0xffffffff


	//   ....[15]....
        /*00d4*/ 	.word	0xffffffff


	//   ....[16]....
        /*00d8*/ 	.word	0xffffffff


	//   ....[17]....
        /*00dc*/ 	.word	0xffffffff


	//   ....[18]....
        /*00e0*/ 	.word	0xffffffff


	//   ....[19]....
        /*00e4*/ 	.word	0xffffffff


	//   ....[20]....
        /*00e8*/ 	.word	0xffffffff


	//   ....[21]....
        /*00ec*/ 	.word	0xffffffff


	//   ....[22]....
        /*00f0*/ 	.word	0xffffffff


	//   ....[23]....
        /*00f4*/ 	.word	0xffffffff


	//   ....[24]....
        /*00f8*/ 	.word	0xffffffff


	//   ....[25]....
        /*00fc*/ 	.word	0xffffffff


	//   ....[26]....
        /*0100*/ 	.word	0xffffffff


	//   ....[27]....
        /*0104*/ 	.word	0xffffffff


	//   ....[28]....
        /*0108*/ 	.word	0xffffffff


	//   ....[29]....
        /*010c*/ 	.word	0xffffffff


	//   ....[30]....
        /*0110*/ 	.word	0xffffffff


	//   ....[31]....
        /*0114*/ 	.word	0xffffffff


	//   ....[32]....
        /*0118*/ 	.word	0xffffffff


	//   ....[33]....
        /*011c*/ 	.word	0xffffffff


	//   ....[34]....
        /*0120*/ 	.word	0xffffffff


	//   ....[35]....
        /*0124*/ 	.word	0xffffffff


	//   ....[36]....
        /*0128*/ 	.word	0xffffffff


	//   ....[37]....
        /*012c*/ 	.word	0xffffffff


	//   ....[38]....
        /*0130*/ 	.word	0xffffffff


	//   ....[39]....
        /*0134*/ 	.word	0xffffffff


	//   ....[40]....
        /*0138*/ 	.word	0xffffffff


	//   ....[41]....
        /*013c*/ 	.word	0xffffffff


	//   ....[42]....
        /*0140*/ 	.word	0xffffffff


	//   ....[43]....
        /*0144*/ 	.word	0xffffffff


	//   ....[44]....
        /*0148*/ 	.word	0xffffffff


	//   ....[45]....
        /*014c*/ 	.word	0xffffffff


	//   ....[46]....
        /*0150*/ 	.word	0xffffffff


	//   ....[47]....
        /*0154*/ 	.word	0xffffffff


	//   ....[48]....
        /*0158*/ 	.word	0xffffffff


	//   ....[49]....
        /*015c*/ 	.word	0xffffffff


	//   ....[50]....
        /*0160*/ 	.word	0xffffffff


	//   ....[51]....
        /*0164*/ 	.word	0xffffffff


	//   ....[52]....
        /*0168*/ 	.word	0xffffffff


	//   ....[53]....
        /*016c*/ 	.word	0xffffffff


	//   ....[54]....
        /*0170*/ 	.word	0xffffffff


	//   ....[55]....
        /*0174*/ 	.word	0xffffffff


	//   ....[56]....
        /*0178*/ 	.word	0xffffffff


	//   ....[57]....
        /*017c*/ 	.word	0xffffffff


	//   ....[58]....
        /*0180*/ 	.word	0xffffffff


	//   ....[59]....
        /*0184*/ 	.word	0xffffffff


	//   ....[60]....
        /*0188*/ 	.word	0x05000013


	//   ....[61]....
        /*018c*/ 	.word	0x05000013


	//   ....[62]....
        /*0190*/ 	.word	0x05000013


	//   ....[63]....
        /*0194*/ 	.word	0x05000013


	//   ....[64]....
        /*0198*/ 	.word	0x05000013


	//   ....[65]....
        /*019c*/ 	.word	0x05000013


	//   ....[66]....
        /*01a0*/ 	.word	0x05000013


	//   ....[67]....
        /*01a4*/ 	.word	0x05000013


	//   ....[68]....
        /*01a8*/ 	.word	0x05000013


	//   ....[69]....
        /*01ac*/ 	.word	0x05000013


	//   ....[70]....
        /*01b0*/ 	.word	0x05000013


	//   ....[71]....
        /*01b4*/ 	.word	0x05000013


	//   ....[72]....
        /*01b8*/ 	.word	0x05000013


	//   ....[73]....
        /*01bc*/ 	.word	0x05000013


	//   ....[74]....
        /*01c0*/ 	.word	0x05000013


	//   ....[75]....
        /*01c4*/ 	.word	0x05000013


	//   ....[76]....
        /*01c8*/ 	.word	0x05000013


	//   ....[77]....
        /*01cc*/ 	.word	0x05000013


	//   ....[78]....
        /*01d0*/ 	.word	0x05000013


	//   ....[79]....
        /*01d4*/ 	.word	0x05000013


	//   ....[80]....
        /*01d8*/ 	.word	0x05000013


	//   ....[81]....
        /*01dc*/ 	.word	0x05000013


	//   ....[82]....
        /*01e0*/ 	.word	0x05000013


	//   ....[83]....
        /*01e4*/ 	.word	0x05000013


	//   ....[84]....
        /*01e8*/ 	.word	0x05000013


	//   ....[85]....
        /*01ec*/ 	.word	0x05000013


	//   ....[86]....
        /*01f0*/ 	.word	0x05000013


	//   ....[87]....
        /*01f4*/ 	.word	0x05000013


	//   ....[88]....
        /*01f8*/ 	.word	0x05000013


	//   ....[89]....
        /*01fc*/ 	.word	0x05000013


	//   ....[90]....
        /*0200*/ 	.word	0x05000013


	//   ....[91]....
        /*0204*/ 	.word	0x05000013


	//   ....[92]....
        /*0208*/ 	.word	0x05000013


	//   ....[93]....
        /*020c*/ 	.word	0x05000013


	//   ....[94]....
        /*0210*/ 	.word	0x05000013


	//   ....[95]....
        /*0214*/ 	.word	0x05000013


	//----- nvinfo : EIATTR_COOP_GROUP_INSTR_OFFSETS
	.align		4
.L_101:
        /*0218*/ 	.byte	0x04, 0x28
        /*021a*/ 	.short	(.L_103 - .L_102)


	//   ....[0]....
.L_102:
        /*021c*/ 	.word	0x00000510


	//   ....[1]....
        /*0220*/ 	.word	0x000006d0


	//   ....[2]....
        /*0224*/ 	.word	0x000006f0


	//   ....[3]....
        /*0228*/ 	.word	0x00000710


	//   ....[4]....
        /*022c*/ 	.word	0x00000730


	//   ....[5]....
        /*0230*/ 	.word	0x00000750


	//   ....[6]....
        /*0234*/ 	.word	0x00000b40


	//   ....[7]....
        /*0238*/ 	.word	0x00000b60


	//   ....[8]....
        /*023c*/ 	.word	0x00000b80


	//   ....[9]....
        /*0240*/ 	.word	0x00000ba0


	//   ....[10]....
        /*0244*/ 	.word	0x00000bc0


	//   ....[11]....
        /*0248*/ 	.word	0x00000f70


	//   ....[12]....
        /*024c*/ 	.word	0x00001140


	//   ....[13]....
        /*0250*/ 	.word	0x000011a0


	//   ....[14]....
        /*0254*/ 	.word	0x00001250


	//   ....[15]....
        /*0258*/ 	.word	0x000012a0


	//   ....[16]....
        /*025c*/ 	.word	0x000012f0


	//   ....[17]....
        /*0260*/ 	.word	0x00001340


	//   ....[18]....
        /*0264*/ 	.word	0x00001380


	//   ....[19]....
        /*0268*/ 	.word	0x00001390


	//   ....[20]....
        /*026c*/ 	.word	0x00001470


	//   ....[21]....
        /*0270*/ 	.word	0x00001640


	//   ....[22]....
        /*0274*/ 	.word	0x00001690


	//   ....[23]....
        /*0278*/ 	.word	0x000016f0


	//   ....[24]....
        /*027c*/ 	.word	0x00001750


	//   ....[25]....
        /*0280*/ 	.word	0x00001790


	//   ....[26]....
        /*0284*/ 	.word	0x000017d0


	//   ....[27]....
        /*0288*/ 	.word	0x00001810


	//   ....[28]....
        /*028c*/ 	.word	0x00001820


	//   ....[29]....
        /*0290*/ 	.word	0x00001c30


	//   ....[30]....
        /*0294*/ 	.word	0x00002710


	//   ....[31]....
        /*0298*/ 	.word	0x000028d0


	//   ....[32]....
        /*029c*/ 	.word	0x000028f0


	//   ....[33]....
        /*02a0*/ 	.word	0x00002910


	//   ....[34]....
        /*02a4*/ 	.word	0x00002930


	//   ....[35]....
        /*02a8*/ 	.word	0x00002950


	//   ....[36]....
        /*02ac*/ 	.word	0x00002ce0


	//   ....[37]....
        /*02b0*/ 	.word	0x00002d00


	//   ....[38]....
        /*02b4*/ 	.word	0x00002d20


	//   ....[39]....
        /*02b8*/ 	.word	0x00002d40


	//   ....[40]....
        /*02bc*/ 	.word	0x00002d60


	//   ....[41]....
        /*02c0*/ 	.word	0x00003120


	//   ....[42]....
        /*02c4*/ 	.word	0x000032f0


	//   ....[43]....
        /*02c8*/ 	.word	0x00003350


	//   ....[44]....
        /*02cc*/ 	.word	0x000033c0


	//   ....[45]....
        /*02d0*/ 	.word	0x00003430


	//   ....[46]....
        /*02d4*/ 	.word	0x00003480


	//   ....[47]....
        /*02d8*/ 	.word	0x000034d0


	//   ....[48]....
        /*02dc*/ 	.word	0x00003530


	//   ....[49]....
        /*02e0*/ 	.word	0x00003540


	//   ....[50]....
        /*02e4*/ 	.word	0x00003620


	//   ....[51]....
        /*02e8*/ 	.word	0x000037f0


	//   ....[52]....
        /*02ec*/ 	.word	0x00003840


	//   ....[53]....
        /*02f0*/ 	.word	0x000038b0


	//   ....[54]....
        /*02f4*/ 	.word	0x00003910


	//   ....[55]....
        /*02f8*/ 	.word	0x00003960


	//   ....[56]....
        /*02fc*/ 	.word	0x000039c0


	//   ....[57]....
        /*0300*/ 	.word	0x00003a00


	//   ....[58]....
        /*0304*/ 	.word	0x00003a10


	//   ....[59]....
        /*0308*/ 	.word	0x00003e90


	//   ....[60]....
        /*030c*/ 	.word	0x000044a0


	//   ....[61]....
        /*0310*/ 	.word	0x00004520


	//   ....[62]....
        /*0314*/ 	.word	0x000045b0


	//   ....[63]....
        /*0318*/ 	.word	0x000046b0


	//   ....[64]....
        /*031c*/ 	.word	0x00004750


	//   ....[65]....
        /*0320*/ 	.word	0x000047e0


	//   ....[66]....
        /*0324*/ 	.word	0x00004860


	//   ....[67]....
        /*0328*/ 	.word	0x000048e0


	//   ....[68]....
        /*032c*/ 	.word	0x00004910


	//   ....[69]....
        /*0330*/ 	.word	0x000049b0


	//   ....[70]....
        /*0334*/ 	.word	0x00004a30


	//   ....[71]....
        /*0338*/ 	.word	0x00004ab0


	//   ....[72]....
        /*033c*/ 	.word	0x00004b70


	//   ....[73]....
        /*0340*/ 	.word	0x00004c00


	//   ....[74]....
        /*0344*/ 	.word	0x00004c80


	//   ....[75]....
        /*0348*/ 	.word	0x00004d00


	//   ....[76]....
        /*034c*/ 	.word	0x00004d80


	//   ....[77]....
        /*0350*/ 	.word	0x00004db0


	//   ....[78]....
        /*0354*/ 	.word	0x00004e50


	//   ....[79]....
        /*0358*/ 	.word	0x00004ed0


	//   ....[80]....
        /*035c*/ 	.word	0x00004f60


	//   ....[81]....
        /*0360*/ 	.word	0x00005030


	//   ....[82]....
        /*0364*/ 	.word	0x000050d0


	//   ....[83]....
        /*0368*/ 	.word	0x00005160


	//   ....[84]....
        /*036c*/ 	.word	0x000051e0


	//   ....[85]....
        /*0370*/ 	.word	0x00005280


	//   ....[86]....
        /*0374*/ 	.word	0x000052b0


	//   ....[87]....
        /*0378*/ 	.word	0x00005370


	//   ....[88]....
        /*037c*/ 	.word	0x000053f0


	//   ....[89]....
        /*0380*/ 	.word	0x00005470


	//   ....[90]....
        /*0384*/ 	.word	0x00005530


	//   ....[91]....
        /*0388*/ 	.word	0x000055d0


	//   ....[92]....
        /*038c*/ 	.word	0x00005660


	//   ....[93]....
        /*0390*/ 	.word	0x000056f0


	//   ....[94]....
        /*0394*/ 	.word	0x00005760


	//   ....[95]....
        /*0398*/ 	.word	0x000057e0


	//----- nvinfo : EIATTR_VRC_CTA_INIT_COUNT
	.align		4
.L_103:
        /*039c*/ 	.byte	0x02, 0x4a
	.zero		1
	.zero		1


	//----- nvinfo : EIATTR_EXIT_INSTR_OFFSETS
	.align		4
        /*03a0*/ 	.byte	0x04, 0x1c
        /*03a2*/ 	.short	(.L_105 - .L_104)


	//   ....[0]....
.L_104:
        /*03a4*/ 	.word	0x00001f00


	//   ....[1]....
        /*03a8*/ 	.word	0x00001f20


	//   ....[2]....
        /*03ac*/ 	.word	0x00004430


	//   ....[3]....
        /*03b0*/ 	.word	0x00004450


	//----- nvinfo : EIATTR_MAX_THREADS
	.align		4
.L_105:
        /*03b4*/ 	.byte	0x04, 0x05
        /*03b6*/ 	.short	(.L_107 - .L_106)
.L_106:
        /*03b8*/ 	.word	0x00000180
        /*03bc*/ 	.word	0x00000001
        /*03c0*/ 	.word	0x00000001


	//----- nvinfo : EIATTR_CRS_STACK_SIZE
	.align		4
.L_107:
        /*03c4*/ 	.byte	0x04, 0x1e
        /*03c6*/ 	.short	(.L_109 - .L_108)
.L_108:
        /*03c8*/ 	.word	0x00000000


	//----- nvinfo : EIATTR_CBANK_PARAM_SIZE
	.align		4
.L_109:
        /*03cc*/ 	.byte	0x03, 0x19
        /*03ce*/ 	.short	0x0034


	//----- nvinfo : EIATTR_PARAM_CBANK
	.align		4
        /*03d0*/ 	.byte	0x04, 0x0a
        /*03d2*/ 	.short	(.L_111 - .L_110)
	.align		4
.L_110:
        /*03d4*/ 	.word	index@(.nv.constant0._ZN3cub18CUB_300001_SM_10006detail4scan16DeviceScanKernelINS2_10policy_hubIjjjjN4cuda3std3__44plusIvEEE10Policy1000EPjSC_NS0_13ScanTileStateIjLb1EEES9_NS1_10InputValueIjSC_EEjjLb0EjEEvT0_T1_T2_iT3_T4_T5_)
        /*03d8*/ 	.short	0x0380
        /*03da*/ 	.short	0x0034


	//----- nvinfo : EIATTR_SW_WAR
	.align		4
.L_111:
        /*03dc*/ 	.byte	0x04, 0x36
        /*03de*/ 	.short	(.L_113 - .L_112)
.L_112:
        /*03e0*/ 	.word	0x00000008
.L_113:


//--------------------- .nv.info._ZN3cub18CUB_300001_SM_10006detail4scan20DeviceScanInitKernelINS0_13ScanTileStateIjLb1EEEEEvT_i --------------------------
	.section	.nv.info._ZN3cub18CUB_300001_SM_10006detail4scan20DeviceScanInitKernelINS0_13ScanTileStateIjLb1EEEEEvT_i,"",@"SHT_CUDA_INFO"
	.sectionflags	@""
	.align	4


	//----- nvinfo : EIATTR_CUDA_API_VERSION
	.align		4
        /*0000*/ 	.byte	0x04, 0x37
        /*0002*/ 	.short	(.L_115 - .L_114)
.L_114:
        /*0004*/ 	.word	0x00000082


	//----- nvinfo : EIATTR_KPARAM_INFO
	.align		4
.L_115:
        /*0008*/ 	.byte	0x04, 0x17
        /*000a*/ 	.short	(.L_117 - .L_116)
.L_116:
        /*000c*/ 	.word	0x00000000
        /*0010*/ 	.short	0x0001
        /*0012*/ 	.short	0x0008
        /*0014*/ 	.byte	0x00, 0xf0, 0x11, 0x00


	//----- nvinfo : EIATTR_KPARAM_INFO
	.align		4
.L_117:
        /*0018*/ 	.byte	0x04, 0x17
        /*001a*/ 	.short	(.L_119 - .L_118)
.L_118:
        /*001c*/ 	.word	0x00000000
        /*0020*/ 	.short	0x0000
        /*0022*/ 	.short	0x0000
        /*0024*/ 	.byte	0x00, 0xf0, 0x21, 0x00


	//----- nvinfo : EIATTR_SPARSE_MMA_MASK
	.align		4
.L_119:
        /*0028*/ 	.byte	0x03, 0x50
        /*002a*/ 	.short	0x0000


	//----- nvinfo : EIATTR_MAXREG_COUNT
	.align		4
        /*002c*/ 	.byte	0x03, 0x1b
        /*002e*/ 	.short	0x00ff


	//----- nvinfo : EIATTR_MERCURY_ISA_VERSION
	.align		4
        /*0030*/ 	.byte	0x03, 0x5f
        /*0032*/ 	.short	0x0101


	//----- nvinfo : EIATTR_VRC_CTA_INIT_COUNT
	.align		4
        /*0034*/ 	.byte	0x02, 0x4a
	.zero		1
	.zero		1


	//----- nvinfo : EIATTR_EXIT_INSTR_OFFSETS
	.align		4
        /*0038*/ 	.byte	0x04, 0x1c
        /*003a*/ 	.short	(.L_121 - .L_120)


	//   ....[0]....
.L_120:
        /*003c*/ 	.word	0x000000f0


	//   ....[1]....
        /*0040*/ 	.word	0x00000130


	//----- nvinfo : EIATTR_CBANK_PARAM_SIZE
	.align		4
.L_121:
        /*0044*/ 	.byte	0x03, 0x19
        /*0046*/ 	.short	0x000c


	//----- nvinfo : EIATTR_PARAM_CBANK
	.align		4
        /*0048*/ 	.byte	0x04, 0x0a
        /*004a*/ 	.short	(.L_123 - .L_122)
	.align		4
.L_122:
        /*004c*/ 	.word	index@(.nv.constant0._ZN3cub18CUB_300001_SM_10006detail4scan20DeviceScanInitKernelINS0_13ScanTileStateIjLb1EEEEEvT_i)
        /*0050*/ 	.short	0x0380
        /*0052*/ 	.short	0x000c


	//----- nvinfo : EIATTR_SW_WAR
	.align		4
.L_123:
        /*0054*/ 	.byte	0x04, 0x36
        /*0056*/ 	.short	(.L_125 - .L_124)
.L_124:
        /*0058*/ 	.word	0x00000008
.L_125:


//--------------------- .nv.info._ZN3cub18CUB_300001_SM_10006detail11EmptyKernelIvEEvv --------------------------
	.section	.nv.info._ZN3cub18CUB_300001_SM_10006detail11EmptyKernelIvEEvv,"",@"SHT_CUDA_INFO"
	.sectionflags	@""
	.align	4


	//----- nvinfo : EIATTR_CUDA_API_VERSION
	.align		4
        /*0000*/ 	.byte	0x04, 0x37
        /*0002*/ 	.short	(.L_127 - .L_126)
.L_126:
        /*0004*/ 	.word	0x00000082


	//----- nvinfo : EIATTR_SPARSE_MMA_MASK
	.align		4
.L_127:
        /*0008*/ 	.byte	0x03, 0x50
        /*000a*/ 	.short	0x0000


	//----- nvinfo : EIATTR_MAXREG_COUNT
	.align		4
        /*000c*/ 	.byte	0x03, 0x1b
        /*000e*/ 	.short	0x00ff


	//----- nvinfo : EIATTR_MERCURY_ISA_VERSION
	.align		4
        /*0010*/ 	.byte	0x03, 0x5f
        /*0012*/ 	.short	0x0101


	//----- nvinfo : EIATTR_VRC_CTA_INIT_COUNT
	.align		4
        /*0014*/ 	.byte	0x02, 0x4a
	.zero		1
	.zero		1


	//----- nvinfo : EIATTR_EXIT_INSTR_OFFSETS
	.align		4
        /*0018*/ 	.byte	0x04, 0x1c
        /*001a*/ 	.short	(.L_129 - .L_128)


	//   ....[0]....
.L_128:
        /*001c*/ 	.word	0x00000010


	//----- nvinfo : EIATTR_SW_WAR
	.align		4
.L_129:
        /*0020*/ 	.byte	0x04, 0x36
        /*0022*/ 	.short	(.L_131 - .L_130)
.L_130:
        /*0024*/ 	.word	0x00000008
.L_131:


//--------------------- .nv.info._Z20KScatterSegmentsWarpPKjjPKhS0_S0_PjS3_S3_ --------------------------
	.section	.nv.info._Z20KScatterSegmentsWarpPKjjPKhS0_S0_PjS3_S3_,"",@"SHT_CUDA_INFO"
	.sectionflags	@""
	.align	4


	//----- nvinfo : EIATTR_CUDA_API_VERSION
	.align		4
        /*0000*/ 	.byte	0x04, 0x37
        /*0002*/ 	.short	(.L_133 - .L_132)
.L_132:
        /*0004*/ 	.word	0x00000082


	//----- nvinfo : EIATTR_KPARAM_INFO
	.align		4
.L_133:
        /*0008*/ 	.byte	0x04, 0x17
        /*000a*/ 	.short	(.L_135 - .L_134)
.L_134:
        /*000c*/ 	.word	0x00000000
        /*0010*/ 	.short	0x0007
        /*0012*/ 	.short	0x0038
        /*0014*/ 	.byte	0x00, 0xf5, 0x21, 0x00


	//----- nvinfo : EIATTR_KPARAM_INFO
	.align		4
.L_135:
        /*0018*/ 	.byte	0x04, 0x17
        /*001a*/ 	.short	(.L_137 - .L_136)
.L_136:
        /*001c*/ 	.word	0x00000000
        /*0020*/ 	.short	0x0006
        /*0022*/ 	.short	0x0030
        /*0024*/ 	.byte	0x00, 0xf5, 0x21, 0x00


	//----- nvinfo : EIATTR_KPARAM_INFO
	.align		4
.L_137:
        /*0028*/ 	.byte	0x04, 0x17
        /*002a*/ 	.short	(.L_139 - .L_138)
.L_138:
        /*002c*/ 	.word	0x00000000
        /*0030*/ 	.short	0x0005
        /*0032*/ 	.short	0x0028
        /*0034*/ 	.byte	0x00, 0xf5, 0x21, 0x00


	//----- nvinfo : EIATTR_KPARAM_INFO
	.align		4
.L_139:
        /*0038*/ 	.byte	0x04, 0x17
        /*003a*/ 	.short	(.L_141 - .L_140)
.L_140:
        /*003c*/ 	.word	0x00000000
        /*0040*/ 	.short	0x0004
        /*0042*/ 	.short	0x0020
        /*0044*/ 	.byte	0x00, 0xf5, 0x21, 0x00


	//----- nvinfo : EIATTR_KPARAM_INFO
	.align		4
.L_141:
        /*0048*/ 	.byte	0x04, 0x17
        /*004a*/ 	.short	(.L_143 - .L_142)
.L_142:
        /*004c*/ 	.word	0x00000000
        /*0050*/ 	.short	0x0003
        /*0052*/ 	.short	0x0018
        /*0054*/ 	.byte	0x00, 0xf5, 0x21, 0x00


	//----- nvinfo : EIATTR_KPARAM_INFO
	.align		4
.L_143:
        /*0058*/ 	.byte	0x04, 0x17
        /*005a*/ 	.short	(.L_145 - .L_144)
.L_144:
        /*005c*/ 	.word	0x00000000
        /*0060*/ 	.short	0x0002
        /*0062*/ 	.short	0x0010
        /*0064*/ 	.byte	0x00, 0xf5, 0x21, 0x00


	//----- nvinfo : EIATTR_KPARAM_INFO
	.align		4
.L_145:
        /*0068*/ 	.byte	0x04, 0x17
        /*006a*/ 	.short	(.L_147 - .L_146)
.L_146:
        /*006c*/ 	.word	0x00000000
        /*0070*/ 	.short	0x0001
        /*0072*/ 	.short	0x0008
        /*0074*/ 	.byte	0x00, 0xf0, 0x11, 0x00


	//----- nvinfo : EIATTR_KPARAM_INFO
	.align		4
.L_147:
        /*0078*/ 	.byte	0x04, 0x17
        /*007a*/ 	.short	(.L_149 - .L_148)
.L_148:
        /*007c*/ 	.word	0x00000000
        /*0080*/ 	.short	0x0000
        /*0082*/ 	.short	0x0000
        /*0084*/ 	.byte	0x00, 0xf5, 0x21, 0x00


	//----- nvinfo : EIATTR_SPARSE_MMA_MASK
	.align		4
.L_149:
        /*0088*/ 	.byte	0x03, 0x50
        /*008a*/ 	.short	0x0000


	//----- nvinfo : EIATTR_MAXREG_COUNT
	.align		4
        /*008c*/ 	.byte	0x03, 0x1b
        /*008e*/ 	.short	0x00ff


	//----- nvinfo : EIATTR_NUM_BARRIERS
	.align		4
        /*0090*/ 	.byte	0x02, 0x4c
        /*0092*/ 	.byte	0x01
	.zero		1


	//----- nvinfo : EIATTR_MERCURY_ISA_VERSION
	.align		4
        /*0094*/ 	.byte	0x03, 0x5f
        /*0096*/ 	.short	0x0101


	//----- nvinfo : EIATTR_COOP_GROUP_MASK_REGIDS
	.align		4
        /*0098*/ 	.byte	0x04, 0x29
        /*009a*/ 	.short	(.L_151 - .L_150)


	//   ....[0]....
.L_150:
        /*009c*/ 	.word	0xffffffff


	//----- nvinfo : EIATTR_COOP_GROUP_INSTR_OFFSETS
	.align		4
.L_151:
        /*00a0*/ 	.byte	0x04, 0x28
        /*00a2*/ 	.short	(.L_153 - .L_152)


	//   ....[0]....
.L_152:
        /*00a4*/ 	.word	0x00000180


	//----- nvinfo : EIATTR_VRC_CTA_INIT_COUNT
	.align		4
.L_153:
        /*00a8*/ 	.byte	0x02, 0x4a
	.zero		1
	.zero		1


	//----- nvinfo : EIATTR_EXIT_INSTR_OFFSETS
	.align		4
        /*00ac*/ 	.byte	0x04, 0x1c
        /*00ae*/ 	.short	(.L_155 - .L_154)


	//   ....[0]....
.L_154:
        /*00b0*/ 	.word	0x00000b80


	//   ....[1]....
        /*00b4*/ 	.word	0x00000c30


	//----- nvinfo : EIATTR_CRS_STACK_SIZE
	.align		4
.L_155:
        /*00b8*/ 	.byte	0x04, 0x1e
        /*00ba*/ 	.short	(.L_157 - .L_156)
.L_156:
        /*00bc*/ 	.word	0x00000000


	//----- nvinfo : EIATTR_CBANK_PARAM_SIZE
	.align		4
.L_157:
        /*00c0*/ 	.byte	0x03, 0x19
        /*00c2*/ 	.short	0x0040


	//----- nvinfo : EIATTR_PARAM_CBANK
	.align		4
        /*00c4*/ 	.byte	0x04, 0x0a
        /*00c6*/ 	.short	(.L_159 - .L_158)
	.align		4
.L_158:
        /*00c8*/ 	.word	index@(.nv.constant0._Z20KScatterSegmentsWarpPKjjPKhS0_S0_PjS3_S3_)
        /*00cc*/ 	.short	0x0380
        /*00ce*/ 	.short	0x0040


	//----- nvinfo : EIATTR_SW_WAR
	.align		4
.L_159:
        /*00d0*/ 	.byte	0x04, 0x36
        /*00d2*/ 	.short	(.L_161 - .L_160)
.L_160:
        /*00d4*/ 	.word	0x00000008
.L_161:


//--------------------- .nv.info._Z17KMarkAndCountWarpPKjjPhPj --------------------------
	.section	.nv.info._Z17KMarkAndCountWarpPKjjPhPj,"",@"SHT_CUDA_INFO"
	.sectionflags	@""
	.align	4


	//----- nvinfo : EIATTR_CUDA_API_VERSION
	.align		4
        /*0000*/ 	.byte	0x04, 0x37
        /*0002*/ 	.short	(.L_163 - .L_162)
.L_162:
        /*0004*/ 	.word	0x00000082


	//----- nvinfo : EIATTR_KPARAM_INFO
	.align		4
.L_163:
        /*0008*/ 	.byte	0x04, 0x17
        /*000a*/ 	.short	(.L_165 - .L_164)
.L_164:
        /*000c*/ 	.word	0x00000000
        /*0010*/ 	.short	0x0003
        /*0012*/ 	.short	0x0018
        /*0014*/ 	.byte	0x00, 0xf5, 0x21, 0x00


	//----- nvinfo : EIATTR_KPARAM_INFO
	.align		4
.L_165:
        /*0018*/ 	.byte	0x04, 0x17
        /*001a*/ 	.short	(.L_167 - .L_166)
.L_166:
        /*001c*/ 	.word	0x00000000
        /*0020*/ 	.short	0x0002
        /*0022*/ 	.short	0x0010
        /*0024*/ 	.byte	0x00, 0xf5, 0x21, 0x00


	//----- nvinfo : EIATTR_KPARAM_INFO
	.align		4
.L_167:
        /*0028*/ 	.byte	0x04, 0x17
        /*002a*/ 	.short	(.L_169 - .L_168)
.L_168:
        /*002c*/ 	.word	0x00000000
        /*0030*/ 	.short	0x0001
        /*0032*/ 	.short	0x0008
        /*0034*/ 	.byte	0x00, 0xf0, 0x11, 0x00


	//----- nvinfo : EIATTR_KPARAM_INFO
	.align		4
.L_169:
        /*0038*/ 	.byte	0x04, 0x17
        /*003a*/ 	.short	(.L_171 - .L_170)
.L_170:
        /*003c*/ 	.word	0x00000000
        /*0040*/ 	.short	0x0000
        /*0042*/ 	.short	0x0000
        /*0044*/ 	.byte	0x00, 0xf5, 0x21, 0x00


	//----- nvinfo : EIATTR_SPARSE_MMA_MASK
	.align		4
.L_171:
        /*0048*/ 	.byte	0x03, 0x50
        /*004a*/ 	.short	0x0000


	//----- nvinfo : EIATTR_MAXREG_COUNT
	.align		4
        /*004c*/ 	.byte	0x03, 0x1b
        /*004e*/ 	.short	0x00ff


	//----- nvinfo : EIATTR_NUM_BARRIERS
	.align		4
        /*0050*/ 	.byte	0x02, 0x4c
        /*0052*/ 	.byte	0x01
	.zero		1


	//----- nvinfo : EIATTR_MERCURY_ISA_VERSION
	.align		4
        /*0054*/ 	.byte	0x03, 0x5f
        /*0056*/ 	.short	0x0101


	//----- nvinfo : EIATTR_COOP_GROUP_MASK_REGIDS
	.align		4
        /*0058*/ 	.byte	0x04, 0x29
        /*005a*/ 	.short	(.L_173 - .L_172)


	//   ....[0]....
.L_172:
        /*005c*/ 	.word	0xffffffff


	//----- nvinfo : EIATTR_COOP_GROUP_INSTR_OFFSETS
	.align		4
.L_173:
        /*0060*/ 	.byte	0x04, 0x28
        /*0062*/ 	.short	(.L_175 - .L_174)


	//   ....[0]....
.L_174:
        /*0064*/ 	.word	0x000001d0


	//----- nvinfo : EIATTR_VRC_CTA_INIT_COUNT
	.align		4
.L_175:
        /*0068*/ 	.byte	0x02, 0x4a
	.zero		1
	.zero		1


	//----- nvinfo : EIATTR_EXIT_INSTR_OFFSETS
	.align		4
        /*006c*/ 	.byte	0x04, 0x1c
        /*006e*/ 	.short	(.L_177 - .L_176)


	//   ....[0]....
.L_176:
        /*0070*/ 	.word	0x00000250


	//   ....[1]....
        /*0074*/ 	.word	0x00000730


	//----- nvinfo : EIATTR_CRS_STACK_SIZE
	.align		4
.L_177:
        /*0078*/ 	.byte	0x04, 0x1e
        /*007a*/ 	.short	(.L_179 - .L_178)
.L_178:
        /*007c*/ 	.word	0x00000000


	//----- nvinfo : EIATTR_CBANK_PARAM_SIZE
	.align		4
.L_179:
        /*0080*/ 	.byte	0x03, 0x19
        /*0082*/ 	.short	0x0020


	//----- nvinfo : EIATTR_PARAM_CBANK
	.align		4
        /*0084*/ 	.byte	0x04, 0x0a
        /*0086*/ 	.short	(.L_181 - .L_180)
	.align		4
.L_180:
        /*0088*/ 	.word	index@(.nv.constant0._Z17KMarkAndCountWarpPKjjPhPj)
        /*008c*/ 	.short	0x0380
        /*008e*/ 	.short	0x0020


	//----- nvinfo : EIATTR_SW_WAR
	.align		4
.L_181:
        /*0090*/ 	.byte	0x04, 0x36
        /*0092*/ 	.short	(.L_183 - .L_182)
.L_182:
        /*0094*/ 	.word	0x00000008
.L_183:


//--------------------- .nv.info._Z18KBuildCompactTiledPKjjPjS1_S1_ --------------------------
	.section	.nv.info._Z18KBuildCompactTiledPKjjPjS1_S1_,"",@"SHT_CUDA_INFO"
	.sectionflags	@""
	.align	4


	//----- nvinfo : EIATTR_CUDA_API_VERSION
	.align		4
        /*0000*/ 	.byte	0x04, 0x37
        /*0002*/ 	.short	(.L_185 - .L_184)
.L_184:
        /*0004*/ 	.word	0x00000082


	//----- nvinfo : EIATTR_KPARAM_INFO
	.align		4
.L_185:
        /*0008*/ 	.byte	0x04, 0x17
        /*000a*/ 	.short	(.L_187 - .L_186)
.L_186:
        /*000c*/ 	.word	0x00000000
        /*0010*/ 	.short	0x0004
        /*0012*/ 	.short	0x0020
        /*0014*/ 	.byte	0x00, 0xf5, 0x21, 0x00


	//----- nvinfo : EIATTR_KPARAM_INFO
	.align		4
.L_187:
        /*0018*/ 	.byte	0x04, 0x17
        /*001a*/ 	.short	(.L_189 - .L_188)
.L_188:
        /*001c*/ 	.word	0x00000000
        /*0020*/ 	.short	0x0003
        /*0022*/ 	.short	0x0018
        /*0024*/ 	.byte	0x00, 0xf5, 0x21, 0x00


	//----- nvinfo : EIATTR_KPARAM_INFO
	.align		4
.L_189:
        /*0028*/ 	.byte	0x04, 0x17
        /*002a*/ 	.short	(.L_191 - .L_190)
.L_190:
        /*002c*/ 	.word	0x00000000
        /*0030*/ 	.short	0x0002
        /*0032*/ 	.short	0x0010
        /*0034*/ 	.byte	0x00, 0xf5, 0x21, 0x00


	//----- nvinfo : EIATTR_KPARAM_INFO
	.align		4
.L_191:
        /*0038*/ 	.byte	0x04, 0x17
        /*003a*/ 	.short	(.L_193 - .L_192)
.L_192:
        /*003c*/ 	.word	0x00000000
        /*0040*/ 	.short	0x0001
        /*0042*/ 	.short	0x0008
        /*0044*/ 	.byte	0x00, 0xf0, 0x11, 0x00


	//----- nvinfo : EIATTR_KPARAM_INFO
	.align		4
.L_193:
        /*0048*/ 	.byte	0x04, 0x17
        /*004a*/ 	.short	(.L_195 - .L_194)
.L_194:
        /*004c*/ 	.word	0x00000000
        /*0050*/ 	.short	0x0000
        /*0052*/ 	.short	0x0000
        /*0054*/ 	.byte	0x00, 0xf5, 0x21, 0x00


	//----- nvinfo : EIATTR_SPARSE_MMA_MASK
	.align		4
.L_195:
        /*0058*/ 	.byte	0x03, 0x50
        /*005a*/ 	.short	0x0000


	//----- nvinfo : EIATTR_MAXREG_COUNT
	.align		4
        /*005c*/ 	.byte	0x03, 0x1b
        /*005e*/ 	.short	0x00ff


	//----- nvinfo : EIATTR_NUM_BARRIERS
	.align		4
        /*0060*/ 	.byte	0x02, 0x4c
        /*0062*/ 	.byte	0x01
	.zero		1


	//----- nvinfo : EIATTR_MERCURY_ISA_VERSION
	.align		4
        /*0064*/ 	.byte	0x03, 0x5f
        /*0066*/ 	.short	0x0101


	//----- nvinfo : EIATTR_VRC_CTA_INIT_COUNT
	.align		4
        /*0068*/ 	.byte	0x02, 0x4a
	.zero		1
	.zero		1


	//----- nvinfo : EIATTR_EXIT_INSTR_OFFSETS
	.align		4
        /*006c*/ 	.byte	0x04, 0x1c
        /*006e*/ 	.short	(.L_197 - .L_196)


	//   ....[0]....
.L_196:
        /*0070*/ 	.word	0x00000030


	//   ....[1]....
        /*0074*/ 	.word	0x000000d0


	//   ....[2]....
        /*0078*/ 	.word	0x00000b50


	//   ....[3]....
        /*007c*/ 	.word	0x00000bb0


	//   ....[4]....
        /*0080*/ 	.word	0x00000c60


	//----- nvinfo : EIATTR_CRS_STACK_SIZE
	.align		4
.L_197:
        /*0084*/ 	.byte	0x04, 0x1e
        /*0086*/ 	.short	(.L_199 - .L_198)
.L_198:
        /*0088*/ 	.word	0x00000000


	//----- nvinfo : EIATTR_CBANK_PARAM_SIZE
	.align		4
.L_199:
        /*008c*/ 	.byte	0x03, 0x19
        /*008e*/ 	.short	0x0028


	//----- nvinfo : EIATTR_PARAM_CBANK
	.align		4
        /*0090*/ 	.byte	0x04, 0x0a
        /*0092*/ 	.short	(.L_201 - .L_200)
	.align		4
.L_200:
        /*0094*/ 	.word	index@(.nv.constant0._Z18KBuildCompactTiledPKjjPjS1_S1_)
        /*0098*/ 	.short	0x0380
        /*009a*/ 	.short	0x0028


	//----- nvinfo : EIATTR_SW_WAR
	.align		4
.L_201:
        /*009c*/ 	.byte	0x04, 0x36
        /*009e*/ 	.short	(.L_203 - .L_202)
.L_202:
        /*00a0*/ 	.word	0x00000008
.L_203:


//--------------------- .nv.info._Z23KBuildCompactSequentialPKjjPjS1_S1_ --------------------------
	.section	.nv.info._Z23KBuildCompactSequentialPKjjPjS1_S1_,"",@"SHT_CUDA_INFO"
	.sectionflags	@""
	.align	4


	//----- nvinfo : EIATTR_CUDA_API_VERSION
	.align		4
        /*0000*/ 	.byte	0x04, 0x37
        /*0002*/ 	.short	(.L_205 - .L_204)
.L_204:
        /*0004*/ 	.word	0x00000082


	//----- nvinfo : EIATTR_KPARAM_INFO
	.align		4
.L_205:
        /*0008*/ 	.byte	0x04, 0x17
        /*000a*/ 	.short	(.L_207 - .L_206)
.L_206:
        /*000c*/ 	.word	0x00000000
        /*0010*/ 	.short	0x0004
        /*0012*/ 	.short	0x0020
        /*0014*/ 	.byte	0x00, 0xf5, 0x21, 0x00


	//----- nvinfo : EIATTR_KPARAM_INFO
	.align		4
.L_207:
        /*0018*/ 	.byte	0x04, 0x17
        /*001a*/ 	.short	(.L_209 - .L_208)
.L_208:
        /*001c*/ 	.word	0x00000000
        /*0020*/ 	.short	0x0003
        /*0022*/ 	.short	0x0018
        /*0024*/ 	.byte	0x00, 0xf5, 0x21, 0x00


	//----- nvinfo : EIATTR_KPARAM_INFO
	.align		4
.L_209:
        /*0028*/ 	.byte	0x04, 0x17
        /*002a*/ 	.short	(.L_211 - .L_210)
.L_210:
        /*002c*/ 	.word	0x00000000
        /*0030*/ 	.short	0x0002
        /*0032*/ 	.short	0x0010
        /*0034*/ 	.byte	0x00, 0xf5, 0x21, 0x00


	//----- nvinfo : EIATTR_KPARAM_INFO
	.align		4
.L_211:
        /*0038*/ 	.byte	0x04, 0x17
        /*003a*/ 	.short	(.L_213 - .L_212)
.L_212:
        /*003c*/ 	.word	0x00000000
        /*0040*/ 	.short	0x0001
        /*0042*/ 	.short	0x0008
        /*0044*/ 	.byte	0x00, 0xf0, 0x11, 0x00


	//----- nvinfo : EIATTR_KPARAM_INFO
	.align		4
.L_213:
        /*0048*/ 	.byte	0x04, 0x17
        /*004a*/ 	.short	(.L_215 - .L_214)
.L_214:
        /*004c*/ 	.word	0x00000000
        /*0050*/ 	.short	0x0000
        /*0052*/ 	.short	0x0000
        /*0054*/ 	.byte	0x00, 0xf5, 0x21, 0x00


	//----- nvinfo : EIATTR_SPARSE_MMA_MASK
	.align		4
.L_215:
        /*0058*/ 	.byte	0x03, 0x50
        /*005a*/ 	.short	0x0000


	//----- nvinfo : EIATTR_MAXREG_COUNT
	.align		4
        /*005c*/ 	.byte	0x03, 0x1b
        /*005e*/ 	.short	0x00ff


	//----- nvinfo : EIATTR_MERCURY_ISA_VERSION
	.align		4
        /*0060*/ 	.byte	0x03, 0x5f
        /*0062*/ 	.short	0x0101


	//----- nvinfo : EIATTR_VRC_CTA_INIT_COUNT
	.align		4
        /*0064*/ 	.byte	0x02, 0x4a
	.zero		1
	.zero		1


	//----- nvinfo : EIATTR_EXIT_INSTR_OFFSETS
	.align		4
        /*0068*/ 	.byte	0x04, 0x1c
        /*006a*/ 	.short	(.L_217 - .L_216)


	//   ....[0]....
.L_216:
        /*006c*/ 	.word	0x00000040


	//   ....[1]....
        /*0070*/ 	.word	0x00000110


	//   ....[2]....
        /*0074*/ 	.word	0x00000140


	//   ....[3]....
        /*0078*/ 	.word	0x00000ee0


	//----- nvinfo : EIATTR_CBANK_PARAM_SIZE
	.align		4
.L_217:
        /*007c*/ 	.byte	0x03, 0x19
        /*007e*/ 	.short	0x0028


	//----- nvinfo : EIATTR_PARAM_CBANK
	.align		4
        /*0080*/ 	.byte	0x04, 0x0a
        /*0082*/ 	.short	(.L_219 - .L_218)
	.align		4
.L_218:
        /*0084*/ 	.word	index@(.nv.constant0._Z23KBuildCompactSequentialPKjjPjS1_S1_)
        /*0088*/ 	.short	0x0380
        /*008a*/ 	.short	0x0028


	//----- nvinfo : EIATTR_SW_WAR
	.align		4
.L_219:
        /*008c*/ 	.byte	0x04, 0x36
        /*008e*/ 	.short	(.L_221 - .L_220)
.L_220:
        /*0090*/ 	.word	0x00000008
.L_221:


//--------------------- .nv.callgraph             --------------------------
	.section	.nv.callgraph,"",@"SHT_CUDA_CALLGRAPH"
	.align	4
	.sectionentsize	8
	.align		4
        /*0000*/ 	.word	0x00000000
	.align		4
        /*0004*/ 	.word	0xffffffff
	.align		4
        /*0008*/ 	.word	0x00000000
	.align		4
        /*000c*/ 	.word	0xfffffffe
	.align		4
        /*0010*/ 	.word	0x00000000
	.align		4
        /*0014*/ 	.word	0xfffffffd
	.align		4
        /*0018*/ 	.word	0x00000000
	.align		4
        /*001c*/ 	.word	0xfffffffc


//--------------------- .nv.constant4             --------------------------
	.section	.nv.constant4,"a",@progbits
	.align	8
	.align		8
.nv.constant4:
        /*0000*/ 	.dword	_ZN34_INTERNAL_76d1a688_4_k_cu_0b24587b4cuda3std3__45__cpo5beginE
	.align		8
        /*0008*/ 	.dword	_ZN34_INTERNAL_76d1a688_4_k_cu_0b24587b4cuda3std3__45__cpo3endE
	.align		8
        /*0010*/ 	.dword	_ZN34_INTERNAL_76d1a688_4_k_cu_0b24587b4cuda3std3__45__cpo6cbeginE
	.align		8
        /*0018*/ 	.dword	_ZN34_INTERNAL_76d1a688_4_k_cu_0b24587b4cuda3std3__45__cpo4cendE
	.align		8
        /*0020*/ 	.dword	_ZN34_INTERNAL_76d1a688_4_k_cu_0b24587b4cuda3std3__45__cpo6rbeginE
	.align		8
        /*0028*/ 	.dword	_ZN34_INTERNAL_76d1a688_4_k_cu_0b24587b4cuda3std3__45__cpo4rendE
	.align		8
        /*0030*/ 	.dword	_ZN34_INTERNAL_76d1a688_4_k_cu_0b24587b4cuda3std3__45__cpo7crbeginE
	.align		8
        /*0038*/ 	.dword	_ZN34_INTERNAL_76d1a688_4_k_cu_0b24587b4cuda3std3__45__cpo5crendE
	.align		8
        /*0040*/ 	.dword	_ZN34_INTERNAL_76d1a688_4_k_cu_0b24587b4cuda3std3__436_GLOBAL__N__76d1a688_4_k_cu_0b24587b6ignoreE
	.align		8
        /*0048*/ 	.dword	_ZN34_INTERNAL_76d1a688_4_k_cu_0b24587b4cuda3std3__419piecewise_constructE
	.align		8
        /*0050*/ 	.dword	_ZN34_INTERNAL_76d1a688_4_k_cu_0b24587b4cuda3std3__48in_placeE
	.align		8
        /*0058*/ 	.dword	_ZN34_INTERNAL_76d1a688_4_k_cu_0b24587b4cuda3std3__420unreachable_sentinelE
	.align		8
        /*0060*/ 	.dword	_ZN34_INTERNAL_76d1a688_4_k_cu_0b24587b4cuda3std3__47nulloptE
	.align		8
        /*0068*/ 	.dword	_ZN34_INTERNAL_76d1a688_4_k_cu_0b24587b4cuda3std3__48unexpectE
	.align		8
        /*0070*/ 	.dword	_ZN34_INTERNAL_76d1a688_4_k_cu_0b24587b4cuda3std6ranges3__45__cpo4swapE
	.align		8
        /*0078*/ 	.dword	_ZN34_INTERNAL_76d1a688_4_k_cu_0b24587b4cuda3std6ranges3__45__cpo9iter_moveE
	.align		8
        /*0080*/ 	.dword	_ZN34_INTERNAL_76d1a688_4_k_cu_0b24587b4cuda3std6ranges3__45__cpo5beginE
	.align		8
        /*0088*/ 	.dword	_ZN34_INTERNAL_76d1a688_4_k_cu_0b24587b4cuda3std6ranges3__45__cpo3endE
	.align		8
        /*0090*/ 	.dword	_ZN34_INTERNAL_76d1a688_4_k_cu_0b24587b4cuda3std6ranges3__45__cpo6cbeginE
	.align		8
        /*0098*/ 	.dword	_ZN34_INTERNAL_76d1a688_4_k_cu_0b24587b4cuda3std6ranges3__45__cpo4cendE
	.align		8
        /*00a0*/ 	.dword	_ZN34_INTERNAL_76d1a688_4_k_cu_0b24587b4cuda3std6ranges3__45__cpo7advanceE
	.align		8
        /*00a8*/ 	.dword	_ZN34_INTERNAL_76d1a688_4_k_cu_0b24587b4cuda3std6ranges3__45__cpo9iter_swapE
	.align		8
        /*00b0*/ 	.dword	_ZN34_INTERNAL_76d1a688_4_k_cu_0b24587b4cuda3std6ranges3__45__cpo4nextE
	.align		8
        /*00b8*/ 	.dword	_ZN34_INTERNAL_76d1a688_4_k_cu_0b24587b4cuda3std6ranges3__45__cpo4prevE
	.align		8
        /*00c0*/ 	.dword	_ZN34_INTERNAL_76d1a688_4_k_cu_0b24587b4cuda3std6ranges3__45__cpo4dataE
	.align		8
        /*00c8*/ 	.dword	_ZN34_INTERNAL_76d1a688_4_k_cu_0b24587b4cuda3std6ranges3__45__cpo5cdataE
	.align		8
        /*00d0*/ 	.dword	_ZN34_INTERNAL_76d1a688_4_k_cu_0b24587b4cuda3std6ranges3__45__cpo4sizeE
	.align		8
        /*00d8*/ 	.dword	_ZN34_INTERNAL_76d1a688_4_k_cu_0b24587b4cuda3std6ranges3__45__cpo5ssizeE
	.align		8
        /*00e0*/ 	.dword	_ZN34_INTERNAL_76d1a688_4_k_cu_0b24587b4cuda3std6ranges3__45__cpo8distanceE
	.align		8
        /*00e8*/ 	.dword	_ZN34_INTERNAL_76d1a688_4_k_cu_0b24587b6thrust24THRUST_300001_SM_1000_NS6system6detail10sequential3seqE
	.align		8
        /*00f0*/ 	.dword	_ZN34_INTERNAL_76d1a688_4_k_cu_0b24587b6thrust24THRUST_300001_SM_1000_NS12placeholders2_1E
	.align		8
        /*00f8*/ 	.dword	_ZN34_INTERNAL_76d1a688_4_k_cu_0b24587b6thrust24THRUST_300001_SM_1000_NS12placeholders2_2E
	.align		8
        /*0100*/ 	.dword	_ZN34_INTERNAL_76d1a688_4_k_cu_0b24587b6thrust24THRUST_300001_SM_1000_NS12placeholders2_3E
	.align		8
        /*0108*/ 	.dword	_ZN34_INTERNAL_76d1a688_4_k_cu_0b24587b6thrust24THRUST_300001_SM_1000_NS12placeholders2_4E
	.align		8
        /*0110*/ 	.dword	_ZN34_INTERNAL_76d1a688_4_k_cu_0b24587b6thrust24THRUST_300001_SM_1000_NS12placeholders2_5E
	.align		8
        /*0118*/ 	.dword	_ZN34_INTERNAL_76d1a688_4_k_cu_0b24587b6thrust24THRUST_300001_SM_1000_NS12placeholders2_6E
	.align		8
        /*0120*/ 	.dword	_ZN34_INTERNAL_76d1a688_4_k_cu_0b24587b6thrust24THRUST_300001_SM_1000_NS12placeholders2_7E
	.align		8
        /*0128*/ 	.dword	_ZN34_INTERNAL_76d1a688_4_k_cu_0b24587b6thrust24THRUST_300001_SM_1000_NS12placeholders2_8E
	.align		8
        /*0130*/ 	.dword	_ZN34_INTERNAL_76d1a688_4_k_cu_0b24587b6thrust24THRUST_300001_SM_1000_NS12placeholders2_9E
	.align		8
        /*0138*/ 	.dword	_ZN34_INTERNAL_76d1a688_4_k_cu_0b24587b6thrust24THRUST_300001_SM_1000_NS12placeholders3_10E


//--------------------- .text._ZN3cub18CUB_300001_SM_10006detail4scan16DeviceScanKernelINS2_10policy_hubIjjjjN4cuda3std3__44plusIvEEE10Policy1000EPjSC_NS0_13ScanTileStateIjLb1EEES9_NS1_10InputValueIjSC_EEjjLb0EjEEvT0_T1_T2_iT3_T4_T5_ --------------------------
	.section	.text._ZN3cub18CUB_300001_SM_10006detail4scan16DeviceScanKernelINS2_10policy_hubIjjjjN4cuda3std3__44plusIvEEE10Policy1000EPjSC_NS0_13ScanTileStateIjLb1EEES9_NS1_10InputValueIjSC_EEjjLb0EjEEvT0_T1_T2_iT3_T4_T5_,"ax",@progbits
	.align	128
        .global         _ZN3cub18CUB_300001_SM_10006detail4scan16DeviceScanKernelINS2_10policy_hubIjjjjN4cuda3std3__44plusIvEEE10Policy1000EPjSC_NS0_13ScanTileStateIjLb1EEES9_NS1_10InputValueIjSC_EEjjLb0EjEEvT0_T1_T2_iT3_T4_T5_
        .type           _ZN3cub18CUB_300001_SM_10006detail4scan16DeviceScanKernelINS2_10policy_hubIjjjjN4cuda3std3__44plusIvEEE10Policy1000EPjSC_NS0_13ScanTileStateIjLb1EEES9_NS1_10InputValueIjSC_EEjjLb0EjEEvT0_T1_T2_iT3_T4_T5_,@function
        .size           _ZN3cub18CUB_300001_SM_10006detail4scan16DeviceScanKernelINS2_10policy_hubIjjjjN4cuda3std3__44plusIvEEE10Policy1000EPjSC_NS0_13ScanTileStateIjLb1EEES9_NS1_10InputValueIjSC_EEjjLb0EjEEvT0_T1_T2_iT3_T4_T5_,(.L_x_130 - _ZN3cub18CUB_300001_SM_10006detail4scan16DeviceScanKernelINS2_10policy_hubIjjjjN4cuda3std3__44plusIvEEE10Policy1000EPjSC_NS0_13ScanTileStateIjLb1EEES9_NS1_10InputValueIjSC_EEjjLb0EjEEvT0_T1_T2_iT3_T4_T5_)
        .other          _ZN3cub18CUB_300001_SM_10006detail4scan16DeviceScanKernelINS2_10policy_hubIjjjjN4cuda3std3__44plusIvEEE10Policy1000EPjSC_NS0_13ScanTileStateIjLb1EEES9_NS1_10InputValueIjSC_EEjjLb0EjEEvT0_T1_T2_iT3_T4_T5_,@"STO_CUDA_ENTRY STV_DEFAULT"
_ZN3cub18CUB_300001_SM_10006detail4scan16DeviceScanKernelINS2_10policy_hubIjjjjN4cuda3std3__44plusIvEEE10Policy1000EPjSC_NS0_13ScanTileStateIjLb1EEES9_NS1_10InputValueIjSC_EEjjLb0EjEEvT0_T1_T2_iT3_T4_T5_:
.text._ZN3cub18CUB_300001_SM_10006detail4scan16DeviceScanKernelINS2_10policy_hubIjjjjN4cuda3std3__44plusIvEEE10Policy1000EPjSC_NS0_13ScanTileStateIjLb1EEES9_NS1_10InputValueIjSC_EEjjLb0EjEEvT0_T1_T2_iT3_T4_T5_:
[----:B------:R-:W-:Y:S01]  /*0000*/  LDC R1, c[0x0][0x37c] ;  /* 0x0000df00ff017b82 */ /* 0x000fe20000000800 */
[----:B------:R-:W0:Y:S07]  /*0010*/  LDCU UR4, c[0x0][0x3a0] ;  /* 0x00007400ff0477ac */ /* 0x000e2e0008000800 */
[----:B------:R-:W1:Y:S01]  /*0020*/  LDC R38, c[0x0][0x398] ;  /* 0x0000e600ff267b82 */ /* 0x000e620000000800 */
[----:B------:R-:W2:Y:S01]  /*0030*/  LDCU.64 UR8, c[0x0][0x358] ;  /* 0x00006b00ff0877ac */ /* 0x000ea20008000a00 */
[----:B------:R-:W3:Y:S01]  /*0040*/  LDCU UR5, c[0x0][0x3b0] ;  /* 0x00007600ff0577ac */ /* 0x000ee20008000800 */
[----:B0-----:R-:W-:-:S06]  /*0050*/  UPRMT UR4, UR4, 0x7770, URZ ;  /* 0x0000777004047896 */ /* 0x001fcc00080000ff */
[----:B------:R-:W-:-:S13]  /*0060*/  ISETP.NE.AND P0, PT, RZ, UR4, PT ;  /* 0x00000004ff007c0c */ /* 0x000fda000bf05270 */
[----:B------:R-:W2:Y:S02]  /*0070*/  @P0 LDC.64 R2, c[0x0][0x3a8] ;  /* 0x0000ea00ff020b82 */ /* 0x000ea40000000a00 */
[----:B--2---:R0:W5:Y:S06]  /*0080*/  @P0 LDG.E R39, desc[UR8][R2.64] ;  /* 0x0000000802270981 */ /* 0x00416c000c1e1900 */
[----:B------:R-:W1:Y:S02]  /*0090*/  S2UR UR4, SR_CTAID.X ;  /* 0x00000000000479c3 */ /* 0x000e640000002500 */
[----:B-1----:R-:W-:-:S04]  /*00a0*/  VIADD R38, R38, UR4 ;  /* 0x0000000426267c36 */ /* 0x002fc80008000000 */
[----:B------:R-:W-:-:S05]  /*00b0*/  IMAD R5, R38, 0x2100, RZ ;  /* 0x0000210026057824 */ /* 0x000fca00078e02ff */
[----:B---3--:R-:W-:Y:S01]  /*00c0*/  IADD3 R0, PT, PT, -R5, UR5, RZ ;  /* 0x0000000505007c10 */ /* 0x008fe2000fffe1ff */
[----:B------:R-:W1:Y:S03]  /*00d0*/  @!P0 LDC R39, c[0x0][0x3a8] ;  /* 0x0000ea00ff278b82 */ /* 0x000e660000000800 */
[----:B------:R-:W-:-:S13]  /*00e0*/  ISETP.GE.U32.AND P0, PT, R0, 0x2101, PT ;  /* 0x000021010000780c */ /* 0x000fda0003f06070 */
[----:B0-----:R-:W-:Y:S05]  /*00f0*/  @!P0 BRA `(.L_x_0) ;  /* 0x0000001c00848947 */ /* 0x001fea0003800000 */
[----:B------:R-:W0:Y:S01]  /*0100*/  S2R R49, SR_TID.X ;  /* 0x0000000000317919 */ /* 0x000e220000002100 */
[----:B------:R-:W2:Y:S01]  /*0110*/  LDCU.64 UR4, c[0x0][0x380] ;  /* 0x00007000ff0477ac */ /* 0x000ea20008000a00 */
[C---:B0-----:R-:W-:Y:S02]  /*0120*/  LOP3.LUT R0, R49.reuse, 0x1f, RZ, 0xc0, !PT ;  /* 0x0000001f31007812 */ /* 0x041fe400078ec0ff */
[----:B------:R-:W-:-:S05]  /*0130*/  LOP3.LUT R3, R49, 0x3e0, RZ, 0xc0, !PT ;  /* 0x000003e031037812 */ /* 0x000fca00078ec0ff */
[----:B------:R-:W-:-:S05]  /*0140*/  IMAD R0, R3, 0x16, R0 ;  /* 0x0000001603007824 */ /* 0x000fca00078e0200 */
[----:B------:R-:W-:-:S05]  /*0150*/  IADD3 R0, P0, PT, R5, R0, RZ ;  /* 0x0000000005007210 */ /* 0x000fca0007f1e0ff */
[----:B------:R-:W-:Y:S02]  /*0160*/  IMAD.X R3, RZ, RZ, RZ, P0 ;  /* 0x000000ffff037224 */ /* 0x000fe400000e06ff */
[----:B------:R-:W-:-:S03]  /*0170*/  IMAD.SHL.U32 R45, R0, 0x4, RZ ;  /* 0x00000004002d7824 */ /* 0x000fc600078e00ff */
[----:B------:R-:W-:Y:S02]  /*0180*/  SHF.L.U64.HI R3, R0, 0x2, R3 ;  /* 0x0000000200037819 */ /* 0x000fe40000010203 */
[----:B--2---:R-:W-:-:S04]  /*0190*/  IADD3 R4, P0, PT, R45, UR4, RZ ;  /* 0x000000042d047c10 */ /* 0x004fc8000ff1e0ff */
[----:B------:R-:W-:-:S05]  /*01a0*/  IADD3.X R5, PT, PT, R3, UR5, RZ, P0, !PT ;  /* 0x0000000503057c10 */ /* 0x000fca00087fe4ff */
[----:B------:R-:W2:Y:S04]  /*01b0*/  LDG.E R7, desc[UR8][R4.64] ;  /* 0x0000000804077981 */ /* 0x000ea8000c1e1900 */
[----:B------:R-:W3:Y:S04]  /*01c0*/  LDG.E R9, desc[UR8][R4.64+0x80] ;  /* 0x0000800804097981 */ /* 0x000ee8000c1e1900 */
[----:B------:R-:W4:Y:S04]  /*01d0*/  LDG.E R11, desc[UR8][R4.64+0x100] ;  /* 0x00010008040b7981 */ /* 0x000f28000c1e1900 */
        /* <DEDUP_REMOVED lines=18> */
[----:B------:R-:W4:Y:S01]  /*0300*/  LDG.E R18, desc[UR8][R4.64+0xa80] ;  /* 0x000a800804127981 */ /* 0x000f22000c1e1900 */
[----:B------:R-:W0:Y:S01]  /*0310*/  S2UR UR5, SR_CgaCtaId ;  /* 0x00000000000579c3 */ /* 0x000e220000008800 */
[----:B------:R-:W-:Y:S01]  /*0320*/  SHF.R.U32.HI R40, RZ, 0x5, R49 ;  /* 0x00000005ff287819 */ /* 0x000fe20000011631 */
[----:B------:R-:W-:Y:S01]  /*0330*/  UMOV UR4, 0x400 ;  /* 0x0000040000047882 */ /* 0x000fe20000000000 */
[----:B------:R-:W1:Y:S01]  /*0340*/  S2R R47, SR_LANEID ;  /* 0x00000000002f7919 */ /* 0x000e620000000000 */
[----:B------:R-:W-:Y:S01]  /*0350*/  ISETP.NE.AND P0, PT, R38, RZ, PT ;  /* 0x000000ff2600720c */ /* 0x000fe20003f05270 */
[----:B------:R-:W-:Y:S01]  /*0360*/  BSSY.RECONVERGENT B0, `(.L_x_1) ;  /* 0x0000168000007945 */ /* 0x000fe20003800200 */
[----:B0-----:R-:W-:Y:S01]  /*0370*/  ULEA UR4, UR5, UR4, 0x18 ;  /* 0x0000000405047291 */ /* 0x001fe2000f8ec0ff */
[----:B-1----:R-:W-:-:S05]  /*0380*/  IMAD R2, R40, 0x2c0, R47 ;  /* 0x000002c028027824 */ /* 0x002fca00078e022f */
[----:B------:R-:W-:-:S05]  /*0390*/  LEA R2, R2, UR4, 0x2 ;  /* 0x0000000402027c11 */ /* 0x000fca000f8e10ff */
[----:B------:R-:W-:Y:S01]  /*03a0*/  IMAD R0, R47, 0x54, R2 ;  /* 0x000000542f007824 */ /* 0x000fe200078e0202 */
[----:B--2---:R0:W-:Y:S04]  /*03b0*/  STS [R2], R7 ;  /* 0x0000000702007388 */ /* 0x0041e80000000800 */
[----:B---3--:R0:W-:Y:S04]  /*03c0*/  STS [R2+0x80], R9 ;  /* 0x0000800902007388 */ /* 0x0081e80000000800 */
[----:B----4-:R0:W-:Y:S04]  /*03d0*/  STS [R2+0x100], R11 ;  /* 0x0001000b02007388 */ /* 0x0101e80000000800 */
[----:B------:R0:W-:Y:S04]  /*03e0*/  STS [R2+0x180], R13 ;  /* 0x0001800d02007388 */ /* 0x0001e80000000800 */
        /* <DEDUP_REMOVED lines=17> */
[----:B------:R0:W-:Y:S01]  /*0500*/  STS [R2+0xa80], R18 ;  /* 0x000a801202007388 */ /* 0x0001e20000000800 */
[----:B------:R-:W-:-:S03]  /*0510*/  NOP ;  /* 0x0000000000007918 */ /* 0x000fc60000000000 */
[----:B------:R0:W1:Y:S04]  /*0520*/  LDS.64 R4, [R0] ;  /* 0x0000000000047984 */ /* 0x0000680000000a00 */
[----:B------:R0:W2:Y:S04]  /*0530*/  LDS.64 R6, [R0+0x8] ;  /* 0x0000080000067984 */ /* 0x0000a80000000a00 */
[----:B------:R0:W3:Y:S04]  /*0540*/  LDS.64 R8, [R0+0x10] ;  /* 0x0000100000087984 */ /* 0x0000e80000000a00 */
[----:B------:R0:W4:Y:S04]  /*0550*/  LDS.64 R10, [R0+0x18] ;  /* 0x00001800000a7984 */ /* 0x0001280000000a00 */
[----:B------:R0:W0:Y:S04]  /*0560*/  LDS.64 R12, [R0+0x20] ;  /* 0x00002000000c7984 */ /* 0x0000280000000a00 */
[----:B------:R0:W0:Y:S04]  /*0570*/  LDS.64 R14, [R0+0x28] ;  /* 0x00002800000e7984 */ /* 0x0000280000000a00 */
[----:B------:R0:W0:Y:S04]  /*0580*/  LDS.64 R28, [R0+0x30] ;  /* 0x00003000001c7984 */ /* 0x0000280000000a00 */
[----:B------:R0:W0:Y:S04]  /*0590*/  LDS.64 R30, [R0+0x38] ;  /* 0x00003800001e7984 */ /* 0x0000280000000a00 */
[----:B------:R0:W0:Y:S04]  /*05a0*/  LDS.64 R32, [R0+0x40] ;  /* 0x0000400000207984 */ /* 0x0000280000000a00 */
[----:B------:R0:W0:Y:S04]  /*05b0*/  LDS.64 R34, [R0+0x48] ;  /* 0x0000480000227984 */ /* 0x0000280000000a00 */
[----:B------:R0:W0:Y:S01]  /*05c0*/  LDS.64 R36, [R0+0x50] ;  /* 0x0000500000247984 */ /* 0x0000220000000a00 */
[----:B------:R-:W-:Y:S06]  /*05d0*/  BAR.SYNC.DEFER_BLOCKING 0x0 ;  /* 0x0000000000007b1d */ /* 0x000fec0000010000 */
[----:B-1----:R-:W-:Y:S05]  /*05e0*/  @P0 BRA `(.L_x_2) ;  /* 0x00000004001c0947 */ /* 0x002fea0003800000 */
[----:B0-2---:R-:W-:Y:S02]  /*05f0*/  IADD3 R16, PT, PT, R6, R5, R4 ;  /* 0x0000000506107210 */ /* 0x005fe40007ffe004 */
[C---:B------:R-:W-:Y:S02]  /*0600*/  ISETP.NE.AND P1, PT, R47.reuse, 0x1f, PT ;  /* 0x0000001f2f00780c */ /* 0x040fe40003f25270 */
[----:B---3--:R-:W-:Y:S02]  /*0610*/  IADD3 R16, PT, PT, R8, R7, R16 ;  /* 0x0000000708107210 */ /* 0x008fe40007ffe010 */
[----:B------:R-:W-:Y:S02]  /*0620*/  ISETP.NE.AND P2, PT, R47, RZ, PT ;  /* 0x000000ff2f00720c */ /* 0x000fe40003f45270 */
[----:B----4-:R-:W-:-:S04]  /*0630*/  IADD3 R16, PT, PT, R10, R9, R16 ;  /* 0x000000090a107210 */ /* 0x010fc80007ffe010 */
[----:B------:R-:W-:-:S03]  /*0640*/  IADD3 R16, PT, PT, R12, R11, R16 ;  /* 0x0000000b0c107210 */ /* 0x000fc60007ffe010 */
[----:B------:R-:W-:Y:S02]  /*0650*/  @!P1 LEA R43, R40, UR4, 0x2 ;  /* 0x00000004282b9c11 */ /* 0x000fe4000f8e10ff */
[----:B------:R-:W-:-:S04]  /*0660*/  IADD3 R16, PT, PT, R14, R13, R16 ;  /* 0x0000000d0e107210 */ /* 0x000fc80007ffe010 */
[----:B------:R-:W-:-:S04]  /*0670*/  IADD3 R16, PT, PT, R28, R15, R16 ;  /* 0x0000000f1c107210 */ /* 0x000fc80007ffe010 */
[----:B------:R-:W-:-:S04]  /*0680*/  IADD3 R16, PT, PT, R30, R29, R16 ;  /* 0x0000001d1e107210 */ /* 0x000fc80007ffe010 */
[----:B------:R-:W-:-:S04]  /*0690*/  IADD3 R16, PT, PT, R32, R31, R16 ;  /* 0x0000001f20107210 */ /* 0x000fc80007ffe010 */
[----:B------:R-:W-:-:S04]  /*06a0*/  IADD3 R16, PT, PT, R34, R33, R16 ;  /* 0x0000002122107210 */ /* 0x000fc80007ffe010 */
[----:B------:R-:W-:-:S05]  /*06b0*/  IADD3 R16, PT, PT, R36, R35, R16 ;  /* 0x0000002324107210 */ /* 0x000fca0007ffe010 */
[----:B------:R-:W-:-:S05]  /*06c0*/  IMAD.IADD R37, R37, 0x1, R16 ;  /* 0x0000000125257824 */ /* 0x000fca00078e0210 */
[----:B------:R-:W0:Y:S02]  /*06d0*/  SHFL.UP P0, R16, R37, 0x1, RZ ;  /* 0x0420000025107989 */ /* 0x000e2400000000ff */
[----:B0-----:R-:W-:-:S05]  /*06e0*/  @P0 IMAD.IADD R16, R37, 0x1, R16 ;  /* 0x0000000125100824 */ /* 0x001fca00078e0210 */
[----:B------:R-:W0:Y:S02]  /*06f0*/  SHFL.UP P0, R21, R16, 0x2, RZ ;  /* 0x0440000010157989 */ /* 0x000e2400000000ff */
[----:B0-----:R-:W-:-:S05]  /*0700*/  @P0 IMAD.IADD R21, R16, 0x1, R21 ;  /* 0x0000000110150824 */ /* 0x001fca00078e0215 */
[----:B------:R-:W0:Y:S02]  /*0710*/  SHFL.UP P0, R24, R21, 0x4, RZ ;  /* 0x0480000015187989 */ /* 0x000e2400000000ff */
[----:B0-----:R-:W-:-:S05]  /*0720*/  @P0 IMAD.IADD R24, R21, 0x1, R24 ;  /* 0x0000000115180824 */ /* 0x001fca00078e0218 */
[----:B------:R-:W0:Y:S02]  /*0730*/  SHFL.UP P0, R41, R24, 0x8, RZ ;  /* 0x0500000018297989 */ /* 0x000e2400000000ff */
[----:B0-----:R-:W-:-:S05]  /*0740*/  @P0 IMAD.IADD R41, R24, 0x1, R41 ;  /* 0x0000000118290824 */ /* 0x001fca00078e0229 */
[----:B------:R-:W0:Y:S02]  /*0750*/  SHFL.UP P0, R38, R41, 0x10, RZ ;  /* 0x0600000029267989 */ /* 0x000e2400000000ff */
[----:B0-----:R-:W-:Y:S01]  /*0760*/  @P0 IMAD.IADD R38, R41, 0x1, R38 ;  /* 0x0000000129260824 */ /* 0x001fe200078e0226 */
[----:B------:R-:W-:-:S03]  /*0770*/  ISETP.NE.AND P0, PT, R40, 0x2, PT ;  /* 0x000000022800780c */ /* 0x000fc60003f05270 */
[----:B------:R-:W-:Y:S01]  /*0780*/  IMAD.IADD R37, R38, 0x1, -R37 ;  /* 0x0000000126257824 */ /* 0x000fe200078e0a25 */
[----:B------:R-:W-:Y:S01]  /*0790*/  @!P1 STS [R43+0x10], R38 ;  /* 0x000010262b009388 */ /* 0x000fe20000000800 */
[----:B------:R-:W-:Y:S01]  /*07a0*/  BAR.SYNC.DEFER_BLOCKING 0x0 ;  /* 0x0000000000007b1d */ /* 0x000fe20000010000 */
[----:B------:R-:W-:Y:S02]  /*07b0*/  ISETP.NE.AND P1, PT, R40, 0x9, PT ;  /* 0x000000092800780c */ /* 0x000fe40003f25270 */
[----:B------:R-:W-:-:S03]  /*07c0*/  SEL R37, R37, RZ, P2 ;  /* 0x000000ff25257207 */ /* 0x000fc60001000000 */
[----:B------:R-:W0:Y:S04]  /*07d0*/  LDS.128 R16, [UR4+0x10] ;  /* 0x00001004ff107984 */ /* 0x000e280008000c00 */
[----:B------:R-:W1:Y:S04]  /*07e0*/  LDS.128 R20, [UR4+0x20] ;  /* 0x00002004ff147984 */ /* 0x000e680008000c00 */
[----:B------:R-:W2:Y:S01]  /*07f0*/  LDS.128 R24, [UR4+0x30] ;  /* 0x00003004ff187984 */ /* 0x000ea20008000c00 */
[----:B0-----:R-:W-:-:S04]  /*0800*/  IMAD.IADD R17, R16, 0x1, R17 ;  /* 0x0000000110117824 */ /* 0x001fc800078e0211 */
[----:B------:R-:W-:Y:S01]  /*0810*/  IMAD.IADD R18, R18, 0x1, R17 ;  /* 0x0000000112127824 */ /* 0x000fe200078e0211 */
[----:B------:R-:W-:Y:S02]  /*0820*/  SEL R16, R17, R16, !P0 ;  /* 0x0000001011107207 */ /* 0x000fe40004000000 */
[----:B------:R-:W-:Y:S01]  /*0830*/  ISETP.NE.AND P0, PT, R40, 0x3, PT ;  /* 0x000000032800780c */ /* 0x000fe20003f05270 */
[----:B------:R-:W-:-:S03]  /*0840*/  IMAD.IADD R19, R19, 0x1, R18 ;  /* 0x0000000113137824 */ /* 0x000fc600078e0212 */
[----:B------:R-:W-:Y:S01]  /*0850*/  SEL R16, R18, R16, !P0 ;  /* 0x0000001012107207 */ /* 0x000fe20004000000 */
[----:B-1----:R-:W-:Y:S01]  /*0860*/  IMAD.IADD R20, R19, 0x1, R20 ;  /* 0x0000000113147824 */ /* 0x002fe200078e0214 */
[----:B------:R-:W-:-:S03]  /*0870*/  ISETP.NE.AND P0, PT, R40, 0x4, PT ;  /* 0x000000042800780c */ /* 0x000fc60003f05270 */
[----:B------:R-:W-:Y:S01]  /*0880*/  IMAD.IADD R21, R21, 0x1, R20 ;  /* 0x0000000115157824 */ /* 0x000fe200078e0214 */
[----:B------:R-:W-:Y:S02]  /*0890*/  SEL R16, R19, R16, !P0 ;  /* 0x0000001013107207 */ /* 0x000fe40004000000 */
[----:B------:R-:W-:Y:S01]  /*08a0*/  ISETP.NE.AND P0, PT, R40, 0x5, PT ;  /* 0x000000052800780c */ /* 0x000fe20003f05270 */
[----:B------:R-:W-:-:S03]  /*08b0*/  IMAD.IADD R22, R22, 0x1, R21 ;  /* 0x0000000116167824 */ /* 0x000fc600078e0215 */
[----:B------:R-:W-:Y:S01]  /*08c0*/  SEL R16, R20, R16, !P0 ;  /* 0x0000001014107207 */ /* 0x000fe20004000000 */
[----:B------:R-:W-:Y:S01]  /*08d0*/  IMAD.IADD R23, R23, 0x1, R22 ;  /* 0x0000000117177824 */ /* 0x000fe200078e0216 */
[----:B------:R-:W-:-:S03]  /*08e0*/  ISETP.NE.AND P0, PT, R40, 0x6, PT ;  /* 0x000000062800780c */ /* 0x000fc60003f05270 */
[----:B--2---:R-:W-:Y:S01]  /*08f0*/  IMAD.IADD R24, R23, 0x1, R24 ;  /* 0x0000000117187824 */ /* 0x004fe200078e0218 */
[----:B------:R-:W-:Y:S02]  /*0900*/  SEL R16, R21, R16, !P0 ;  /* 0x0000001015107207 */ /* 0x000fe40004000000 */
[----:B------:R-:W-:Y:S01]  /*0910*/  ISETP.NE.AND P0, PT, R40, 0x7, PT ;  /* 0x000000072800780c */ /* 0x000fe20003f05270 */
[----:B------:R-:W-:-:S03]  /*0920*/  IMAD.IADD R25, R25, 0x1, R24 ;  /* 0x0000000119197824 */ /* 0x000fc600078e0218 */
[----:B------:R-:W-:Y:S01]  /*0930*/  SEL R16, R22, R16, !P0 ;  /* 0x0000001016107207 */ /* 0x000fe20004000000 */
[----:B------:R-:W-:Y:S01]  /*0940*/  IMAD.IADD R26, R26, 0x1, R25 ;  /* 0x000000011a1a7824 */ /* 0x000fe200078e0219 */
[----:B------:R-:W-:-:S04]  /*0950*/  ISETP.NE.AND P0, PT, R40, 0x8, PT ;  /* 0x000000082800780c */ /* 0x000fc80003f05270 */
[----:B------:R-:W-:Y:S02]  /*0960*/  SEL R16, R23, R16, !P0 ;  /* 0x0000001017107207 */ /* 0x000fe40004000000 */
[----:B------:R-:W-:Y:S02]  /*0970*/  ISETP.NE.AND P0, PT, R40, 0xa, PT ;  /* 0x0000000a2800780c */ /* 0x000fe40003f05270 */
[----:B------:R-:W-:Y:S02]  /*0980*/  SEL R16, R24, R16, !P1 ;  /* 0x0000001018107207 */ /* 0x000fe40004800000 */
[----:B------:R-:W-:Y:S02]  /*0990*/  ISETP.NE.AND P1, PT, R40, 0xb, PT ;  /* 0x0000000b2800780c */ /* 0x000fe40003f25270 */
[----:B------:R-:W-:Y:S02]  /*09a0*/  SEL R16, R25, R16, !P0 ;  /* 0x0000001019107207 */ /* 0x000fe40004000000 */
[----:B------:R-:W-:-:S02]  /*09b0*/  ISETP.GE.U32.AND P0, PT, R49, 0x20, PT ;  /* 0x000000203100780c */ /* 0x000fc40003f06070 */
[----:B------:R-:W-:Y:S02]  /*09c0*/  SEL R16, R26, R16, !P1 ;  /* 0x000000101a107207 */ /* 0x000fe40004800000 */
[----:B------:R-:W-:Y:S02]  /*09d0*/  ISETP.NE.AND P1, PT, R49, RZ, PT ;  /* 0x000000ff3100720c */ /* 0x000fe40003f25270 */
[----:B------:R-:W-:Y:S02]  /*09e0*/  SEL R16, R16, RZ, P0 ;  /* 0x000000ff10107207 */ /* 0x000fe40000000000 */
[--C-:B-----5:R-:W-:Y:S02]  /*09f0*/  IADD3 R27, PT, PT, R26, R27, R39.reuse ;  /* 0x0000001b1a1b7210 */ /* 0x120fe40007ffe027 */
[----:B------:R-:W-:-:S07]  /*0a00*/  IADD3 R16, PT, PT, R16, R37, R39 ;  /* 0x0000002510107210 */ /* 0x000fce0007ffe027 */
[----:B------:R-:W-:Y:S05]  /*0a10*/  @P1 BRA `(.L_x_3) ;  /* 0x0000000c00f01947 */ /* 0x000fea0003800000 */
[----:B------:R-:W0:Y:S01]  /*0a20*/  LDC.64 R18, c[0x0][0x390] ;  /* 0x0000e400ff127b82 */ /* 0x000e220000000a00 */
[----:B------:R-:W-:-:S05]  /*0a30*/  IMAD.MOV.U32 R26, RZ, RZ, 0x65 ;  /* 0x00000065ff1a7424 */ /* 0x000fca00078e00ff */
[----:B0-----:R0:W-:Y:S01]  /*0a40*/  ST.E.64.STRONG.GPU desc[UR8][R18.64+0x100], R26 ;  /* 0x0001001a12007985 */ /* 0x0011e2000c10fb08 */
[----:B------:R-:W-:Y:S05]  /*0a50*/  BRA `(.L_x_3) ;  /* 0x0000000c00e07947 */ /* 0x000fea0003800000 */
.L_x_2:
        /* <DEDUP_REMOVED lines=20> */
[----:B-----5:R-:W0:Y:S02]  /*0ba0*/  SHFL.UP P0, R39, R24, 0x8, RZ ;  /* 0x0500000018277989 */ /* 0x020e2400000000ff */
[----:B0-----:R-:W-:-:S05]  /*0bb0*/  @P0 IMAD.IADD R39, R24, 0x1, R39 ;  /* 0x0000000118270824 */ /* 0x001fca00078e0227 */
[----:B------:R-:W0:Y:S02]  /*0bc0*/  SHFL.UP P0, R42, R39, 0x10, RZ ;  /* 0x06000000272a7989 */ /* 0x000e2400000000ff */
[----:B0-----:R-:W-:Y:S01]  /*0bd0*/  @P0 IMAD.IADD R42, R39, 0x1, R42 ;  /* 0x00000001272a0824 */ /* 0x001fe200078e022a */
[----:B------:R-:W-:-:S03]  /*0be0*/  ISETP.NE.AND P0, PT, R40, 0x2, PT ;  /* 0x000000022800780c */ /* 0x000fc60003f05270 */
[----:B------:R-:W-:Y:S01]  /*0bf0*/  IMAD.IADD R37, R42, 0x1, -R37 ;  /* 0x000000012a257824 */ /* 0x000fe200078e0a25 */
[----:B------:R-:W-:Y:S01]  /*0c00*/  @!P1 STS [R41+0x10], R42 ;  /* 0x0000102a29009388 */ /* 0x000fe20000000800 */
[----:B------:R-:W-:Y:S01]  /*0c10*/  BAR.SYNC.DEFER_BLOCKING 0x0 ;  /* 0x0000000000007b1d */ /* 0x000fe20000010000 */
[----:B------:R-:W-:-:S05]  /*0c20*/  ISETP.NE.AND P1, PT, R40, 0x9, PT ;  /* 0x000000092800780c */ /* 0x000fca0003f25270 */
[----:B------:R-:W0:Y:S04]  /*0c30*/  LDS.128 R16, [UR4+0x10] ;  /* 0x00001004ff107984 */ /* 0x000e280008000c00 */
[----:B------:R-:W1:Y:S04]  /*0c40*/  LDS.128 R20, [UR4+0x20] ;  /* 0x00002004ff147984 */ /* 0x000e680008000c00 */
[----:B------:R-:W2:Y:S01]  /*0c50*/  LDS.128 R24, [UR4+0x30] ;  /* 0x00003004ff187984 */ /* 0x000ea20008000c00 */
[----:B0-----:R-:W-:-:S04]  /*0c60*/  IMAD.IADD R17, R16, 0x1, R17 ;  /* 0x0000000110117824 */ /* 0x001fc800078e0211 */
[----:B------:R-:W-:Y:S01]  /*0c70*/  IMAD.IADD R18, R18, 0x1, R17 ;  /* 0x0000000112127824 */ /* 0x000fe200078e0211 */
[----:B------:R-:W-:Y:S02]  /*0c80*/  SEL R16, R17, R16, !P0 ;  /* 0x0000001011107207 */ /* 0x000fe40004000000 */
[----:B------:R-:W-:Y:S01]  /*0c90*/  ISETP.NE.AND P0, PT, R40, 0x3, PT ;  /* 0x000000032800780c */ /* 0x000fe20003f05270 */
[----:B------:R-:W-:Y:S01]  /*0ca0*/  IMAD.IADD R19, R19, 0x1, R18 ;  /* 0x0000000113137824 */ /* 0x000fe200078e0212 */
[----:B------:R-:W-:Y:S02]  /*0cb0*/  SEL R17, R37, RZ, P2 ;  /* 0x000000ff25117207 */ /* 0x000fe40001000000 */
        /* <DEDUP_REMOVED lines=16> */
[----:B------:R-:W-:-:S03]  /*0dc0*/  ISETP.NE.AND P0, PT, R40, 0x8, PT ;  /* 0x000000082800780c */ /* 0x000fc60003f05270 */
[----:B------:R-:W-:Y:S01]  /*0dd0*/  IMAD.IADD R27, R27, 0x1, R26 ;  /* 0x000000011b1b7824 */ /* 0x000fe200078e021a */
[----:B------:R-:W-:Y:S02]  /*0de0*/  SEL R16, R23, R16, !P0 ;  /* 0x0000001017107207 */ /* 0x000fe40004000000 */
[----:B------:R-:W-:Y:S02]  /*0df0*/  ISETP.NE.AND P0, PT, R40, 0xa, PT ;  /* 0x0000000a2800780c */ /* 0x000fe40003f05270 */
[----:B------:R-:W-:Y:S02]  /*0e00*/  SEL R16, R24, R16, !P1 ;  /* 0x0000001018107207 */ /* 0x000fe40004800000 */
[----:B------:R-:W-:Y:S02]  /*0e10*/  ISETP.NE.AND P1, PT, R40, 0xb, PT ;  /* 0x0000000b2800780c */ /* 0x000fe40003f25270 */
[----:B------:R-:W-:Y:S02]  /*0e20*/  SEL R16, R25, R16, !P0 ;  /* 0x0000001019107207 */ /* 0x000fe40004000000 */
[----:B------:R-:W-:-:S02]  /*0e30*/  ISETP.GT.U32.AND P0, PT, R49, 0x1f, PT ;  /* 0x0000001f3100780c */ /* 0x000fc40003f04070 */
[----:B------:R-:W-:Y:S02]  /*0e40*/  SEL R16, R26, R16, !P1 ;  /* 0x000000101a107207 */ /* 0x000fe40004800000 */
[----:B------:R-:W-:-:S03]  /*0e50*/  ISETP.GE.U32.AND P1, PT, R49, 0x20, PT ;  /* 0x000000203100780c */ /* 0x000fc60003f26070 */
[----:B------:R-:W-:-:S05]  /*0e60*/  IMAD.IADD R16, R16, 0x1, R17 ;  /* 0x0000000110107824 */ /* 0x000fca00078e0211 */
[----:B------:R-:W-:Y:S01]  /*0e70*/  SEL R46, R37, R16, !P1 ;  /* 0x00000010252e7207 */ /* 0x000fe20004800000 */
[----:B------:R-:W-:Y:S06]  /*0e80*/  @P0 BRA `(.L_x_4) ;  /* 0x0000000800b00947 */ /* 0x000fec0003800000 */
[----:B------:R-:W0:Y:S01]  /*0e90*/  LDC.64 R16, c[0x0][0x390] ;  /* 0x0000e400ff107b82 */ /* 0x000e220000000a00 */
[----:B------:R-:W-:Y:S02]  /*0ea0*/  ISETP.NE.AND P1, PT, R49, RZ, PT ;  /* 0x000000ff3100720c */ /* 0x000fe40003f25270 */
[----:B------:R-:W-:-:S05]  /*0eb0*/  LOP3.LUT R21, RZ, R49, RZ, 0x33, !PT ;  /* 0x00000031ff157212 */ /* 0x000fca00078e33ff */
[----:B------:R-:W-:-:S06]  /*0ec0*/  IMAD.IADD R21, R38, 0x1, R21 ;  /* 0x0000000126157824 */ /* 0x000fcc00078e0215 */
[----:B------:R-:W-:Y:S01]  /*0ed0*/  @!P1 IMAD.MOV.U32 R26, RZ, RZ, 0x64 ;  /* 0x00000064ff1a9424 */ /* 0x000fe200078e00ff */
[----:B------:R1:W-:Y:S01]  /*0ee0*/  @!P1 STS [UR4+0xc], R27 ;  /* 0x00000c1bff009988 */ /* 0x0003e20008000804 */
[----:B0-----:R-:W-:-:S04]  /*0ef0*/  IMAD.WIDE R24, R38, 0x8, R16 ;  /* 0x0000000826187825 */ /* 0x001fc800078e0210 */
[----:B------:R-:W-:Y:S01]  /*0f00*/  IMAD.WIDE R16, R21, 0x8, R16 ;  /* 0x0000000815107825 */ /* 0x000fe200078e0210 */
[----:B------:R1:W-:Y:S01]  /*0f10*/  @!P1 ST.E.64.STRONG.GPU desc[UR8][R24.64+0x100], R26 ;  /* 0x0001001a18009985 */ /* 0x0003e2000c10fb08 */
[----:B------:R-:W-:Y:S05]  /*0f20*/  NANOSLEEP 0x33e ;  /* 0x0000033e0000795d */ /* 0x000fea0003800000 */
[----:B------:R-:W2:Y:S01]  /*0f30*/  LD.E.64.STRONG.GPU R40, desc[UR8][R16.64+0x100] ;  /* 0x0001000810287980 */ /* 0x000ea2000c10fb00 */
[----:B------:R-:W-:Y:S01]  /*0f40*/  UMOV UR5, 0xffffffff ;  /* 0xffffffff00057882 */ /* 0x000fe20000000000 */
[----:B--2---:R-:W-:Y:S02]  /*0f50*/  ISETP.NE.AND P0, PT, R40, 0x63, PT ;  /* 0x000000632800780c */ /* 0x004fe40003f05270 */
[----:B-1----:R-:W-:Y:S11]  /*0f60*/  BRA.DIV UR5, `(.L_x_5) ;  /* 0x00000036053c7947 */ /* 0x002ff6000b800000 */
[----:B------:R-:W-:-:S13]  /*0f70*/  VOTE.ANY P0, !P0 ;  /* 0x0000000000ff7806 */ /* 0x000fda0004000100 */
.L_x_34:
[----:B------:R-:W-:Y:S05]  /*0f80*/  @!P0 BRA `(.L_x_6) ;  /* 0x0000000000748947 */ /* 0x000fea0003800000 */
[----:B------:R-:W-:-:S07]  /*0f90*/  IMAD.MOV.U32 R20, RZ, RZ, 0x3b8 ;  /* 0x000003b8ff147424 */ /* 0x000fce00078e00ff */
.L_x_8:
[----:B------:R-:W-:Y:S02]  /*0fa0*/  VIADD R23, R20, 0x1 ;  /* 0x0000000114177836 */ /* 0x000fe40000000000 */
[----:B------:R-:W-:Y:S02]  /*0fb0*/  IMAD R38, R38, 0x41a7, RZ ;  /* 0x000041a726267824 */ /* 0x000fe400078e02ff */
[----:B------:R-:W0:Y:S01]  /*0fc0*/  I2F.U32.RP R22, R23 ;  /* 0x0000001700167306 */ /* 0x000e220000209000 */
[----:B------:R-:W-:Y:S01]  /*0fd0*/  IMAD.MOV R37, RZ, RZ, -R23 ;  /* 0x000000ffff257224 */ /* 0x000fe200078e0a17 */
[----:B------:R-:W-:Y:S02]  /*0fe0*/  ISETP.NE.U32.AND P2, PT, R23, RZ, PT ;  /* 0x000000ff1700720c */ /* 0x000fe40003f45070 */
[----:B------:R-:W-:-:S04]  /*0ff0*/  LOP3.LUT R38, R38, 0x7fffffff, RZ, 0xc0, !PT ;  /* 0x7fffffff26267812 */ /* 0x000fc800078ec0ff */
[----:B0-----:R-:W0:Y:S02]  /*1000*/  MUFU.RCP R22, R22 ;  /* 0x0000001600167308 */ /* 0x001e240000001000 */
[----:B0-----:R-:W-:-:S06]  /*1010*/  VIADD R18, R22, 0xffffffe ;  /* 0x0ffffffe16127836 */ /* 0x001fcc0000000000 */
[----:B------:R0:W1:Y:S02]  /*1020*/  F2I.FTZ.U32.TRUNC.NTZ R19, R18 ;  /* 0x0000001200137305 */ /* 0x000064000021f000 */
[----:B0-----:R-:W-:Y:S02]  /*1030*/  IMAD.MOV.U32 R18, RZ, RZ, RZ ;  /* 0x000000ffff127224 */ /* 0x001fe400078e00ff */
[----:B-1----:R-:W-:-:S04]  /*1040*/  IMAD R37, R37, R19, RZ ;  /* 0x0000001325257224 */ /* 0x002fc800078e02ff */
[----:B------:R-:W-:-:S06]  /*1050*/  IMAD.HI.U32 R19, R19, R37, R18 ;  /* 0x0000002513137227 */ /* 0x000fcc00078e0012 */
[----:B------:R-:W-:-:S04]  /*1060*/  IMAD.HI.U32 R19, R19, R38, RZ ;  /* 0x0000002613137227 */ /* 0x000fc800078e00ff */
[----:B------:R-:W-:-:S04]  /*1070*/  IMAD.MOV R19, RZ, RZ, -R19 ;  /* 0x000000ffff137224 */ /* 0x000fc800078e0a13 */
[----:B------:R-:W-:-:S05]  /*1080*/  IMAD R22, R23, R19, R38 ;  /* 0x0000001317167224 */ /* 0x000fca00078e0226 */
[----:B------:R-:W-:-:S13]  /*1090*/  ISETP.GE.U32.AND P0, PT, R22, R23, PT ;  /* 0x000000171600720c */ /* 0x000fda0003f06070 */
[----:B------:R-:W-:-:S05]  /*10a0*/  @P0 IMAD.IADD R22, R22, 0x1, -R23 ;  /* 0x0000000116160824 */ /* 0x000fca00078e0a17 */
[----:B------:R-:W-:-:S13]  /*10b0*/  ISETP.GE.U32.AND P0, PT, R22, R23, PT ;  /* 0x000000171600720c */ /* 0x000fda0003f06070 */
[----:B------:R-:W-:Y:S01]  /*10c0*/  @P0 IMAD.IADD R22, R22, 0x1, -R23 ;  /* 0x0000000116160824 */ /* 0x000fe200078e0a17 */
[----:B------:R-:W-:-:S04]  /*10d0*/  @!P2 LOP3.LUT R22, RZ, R23, RZ, 0x33, !PT ;  /* 0x00000017ff16a212 */ /* 0x000fc800078e33ff */
[----:B------:R-:W-:Y:S05]  /*10e0*/  NANOSLEEP R22 ;  /* 0x000000160000735d */ /* 0x000fea0003800000 */
[----:B------:R-:W2:Y:S01]  /*10f0*/  LD.E.64.STRONG.GPU R40, desc[UR8][R16.64+0x100] ;  /* 0x0001000810287980 */ /* 0x000ea2000c10fb00 */
[----:B------:R-:W-:Y:S01]  /*1100*/  UMOV UR5, 0xffffffff ;  /* 0xffffffff00057882 */ /* 0x000fe20000000000 */
[----:B------:R-:W-:Y:S02]  /*1110*/  SHF.R.U32.HI R20, RZ, 0x1, R20 ;  /* 0x00000001ff147819 */ /* 0x000fe40000011614 */
[----:B--2---:R-:W-:Y:S01]  /*1120*/  ISETP.NE.AND P0, PT, R40, 0x63, PT ;  /* 0x000000632800780c */ /* 0x004fe20003f05270 */
[----:B------:R-:W-:-:S12]  /*1130*/  BRA.DIV UR5, `(.L_x_7) ;  /* 0x0000003205e87947 */ /* 0x000fd8000b800000 */
[----:B------:R-:W-:-:S13]  /*1140*/  VOTE.ANY P0, !P0 ;  /* 0x0000000000ff7806 */ /* 0x000fda0004000100 */
.L_x_37:
[----:B------:R-:W-:Y:S05]  /*1150*/  @P0 BRA `(.L_x_8) ;  /* 0xfffffffc00900947 */ /* 0x000fea000383ffff */
.L_x_6:
[----:B------:R-:W-:Y:S01]  /*1160*/  UMOV UR5, 0xffffffff ;  /* 0xffffffff00057882 */ /* 0x000fe20000000000 */
[----:B------:R-:W-:Y:S02]  /*1170*/  ISETP.NE.AND P0, PT, R40, 0x65, PT ;  /* 0x000000652800780c */ /* 0x000fe40003f05270 */
[----:B------:R-:W-:Y:S11]  /*1180*/  BRA.DIV UR5, `(.L_x_9) ;  /* 0x0000003205f47947 */ /* 0x000ff6000b800000 */
[----:B------:R-:W0:Y:S01]  /*1190*/  S2R R48, SR_GEMASK ;  /* 0x0000000000307919 */ /* 0x000e220000003c00 */
[----:B------:R-:W-:Y:S01]  /*11a0*/  VOTE.ANY R19, PT, !P0 ;  /* 0x0000000000137806 */ /* 0x000fe200040e0100 */
[C---:B------:R-:W-:Y:S01]  /*11b0*/  VIADD R22, R47.reuse, 0x2 ;  /* 0x000000022f167836 */ /* 0x040fe20000000000 */
[----:B------:R-:W1:Y:S01]  /*11c0*/  LDC.64 R42, c[0x0][0x390] ;  /* 0x0000e400ff2a7b82 */ /* 0x000e620000000a00 */
[C---:B------:R-:W-:Y:S02]  /*11d0*/  VIADD R23, R47.reuse, 0x4 ;  /* 0x000000042f177836 */ /* 0x040fe40000000000 */
[----:B------:R-:W-:Y:S01]  /*11e0*/  VIADD R26, R47, 0x8 ;  /* 0x000000082f1a7836 */ /* 0x000fe20000000000 */
[----:B-1----:R-:W-:Y:S02]  /*11f0*/  IADD3 R42, P3, PT, R42, 0x100, RZ ;  /* 0x000001002a2a7810 */ /* 0x002fe40007f7e0ff */
[----:B0-----:R-:W-:-:S03]  /*1200*/  LOP3.LUT R19, R19, 0x80000000, R48, 0xec, !PT ;  /* 0x8000000013137812 */ /* 0x001fc600078eec30 */
[----:B------:R-:W-:Y:S02]  /*1210*/  IMAD.X R43, RZ, RZ, R43, P3 ;  /* 0x000000ffff2b7224 */ /* 0x000fe400018e062b */
[----:B------:R-:W-:-:S05]  /*1220*/  VIADD R16, R19, 0xffffffff ;  /* 0xffffffff13107836 */ /* 0x000fca0000000000 */
[----:B------:R-:W-:-:S06]  /*1230*/  LOP3.LUT R16, R19, R16, RZ, 0xc, !PT ;  /* 0x0000001013107212 */ /* 0x000fcc00078e0cff */
[----:B------:R-:W0:Y:S02]  /*1240*/  POPC R16, R16 ;  /* 0x0000001000107309 */ /* 0x000e240000000000 */
[----:B0-----:R-:W0:Y:S01]  /*1250*/  SHFL.DOWN PT, R20, R41, 0x1, R16 ;  /* 0x0820000029147989 */ /* 0x001e2200000e0010 */
[----:B------:R-:W-:-:S04]  /*1260*/  ISETP.GE.AND P0, PT, R47, R16, PT ;  /* 0x000000102f00720c */ /* 0x000fc80003f06270 */
[----:B0-----:R-:W-:Y:S02]  /*1270*/  SEL R20, R20, RZ, !P0 ;  /* 0x000000ff14147207 */ /* 0x001fe40004000000 */
[----:B------:R-:W-:-:S03]  /*1280*/  ISETP.GT.AND P0, PT, R22, R16, PT ;  /* 0x000000101600720c */ /* 0x000fc60003f04270 */
[----:B------:R-:W-:-:S05]  /*1290*/  IMAD.IADD R37, R20, 0x1, R41 ;  /* 0x0000000114257824 */ /* 0x000fca00078e0229 */
[----:B------:R-:W0:Y:S02]  /*12a0*/  SHFL.DOWN PT, R20, R37, 0x2, R16 ;  /* 0x0840000025147989 */ /* 0x000e2400000e0010 */
[----:B0-----:R-:W-:Y:S02]  /*12b0*/  SEL R20, R20, RZ, !P0 ;  /* 0x000000ff14147207 */ /* 0x001fe40004000000 */
[----:B------:R-:W-:-:S03]  /*12c0*/  ISETP.GT.AND P0, PT, R23, R16, PT ;  /* 0x000000101700720c */ /* 0x000fc60003f04270 */
[----:B------:R-:W-:Y:S02]  /*12d0*/  IMAD.IADD R39, R37, 0x1, R20 ;  /* 0x0000000125277824 */ /* 0x000fe400078e0214 */
[----:B------:R-:W-:-:S03]  /*12e0*/  VIADD R37, R47, 0x10 ;  /* 0x000000102f257836 */ /* 0x000fc60000000000 */
[----:B------:R-:W0:Y:S02]  /*12f0*/  SHFL.DOWN PT, R20, R39, 0x4, R16 ;  /* 0x0880000027147989 */ /* 0x000e2400000e0010 */
[-C--:B------:R-:W-:Y:S02]  /*1300*/  ISETP.GT.AND P2, PT, R37, R16.reuse, PT ;  /* 0x000000102500720c */ /* 0x080fe40003f44270 */
[----:B0-----:R-:W-:Y:S02]  /*1310*/  SEL R20, R20, RZ, !P0 ;  /* 0x000000ff14147207 */ /* 0x001fe40004000000 */
[----:B------:R-:W-:-:S03]  /*1320*/  ISETP.GT.AND P0, PT, R26, R16, PT ;  /* 0x000000101a00720c */ /* 0x000fc60003f04270 */
[----:B------:R-:W-:-:S05]  /*1330*/  IMAD.IADD R51, R39, 0x1, R20 ;  /* 0x0000000127337824 */ /* 0x000fca00078e0214 */
[----:B------:R-:W0:Y:S02]  /*1340*/  SHFL.DOWN PT, R20, R51, 0x8, R16 ;  /* 0x0900000033147989 */ /* 0x000e2400000e0010 */
[----:B0-----:R-:W-:Y:S02]  /*1350*/  SEL R20, R20, RZ, !P0 ;  /* 0x000000ff14147207 */ /* 0x001fe40004000000 */
[----:B------:R-:W-:-:S03]  /*1360*/  ISETP.NE.AND P0, PT, R40, 0x65, PT ;  /* 0x000000652800780c */ /* 0x000fc60003f05270 */
[----:B------:R-:W-:-:S05]  /*1370*/  IMAD.IADD R41, R51, 0x1, R20 ;  /* 0x0000000133297824 */ /* 0x000fca00078e0214 */
[----:B------:R-:W0:Y:S05]  /*1380*/  SHFL.DOWN PT, R20, R41, 0x10, R16 ;  /* 0x0a00000029147989 */ /* 0x000e2a00000e0010 */
[----:B------:R-:W-:Y:S02]  /*1390*/  VOTE.ALL P0, P0 ;  /* 0x0000000000ff7806 */ /* 0x000fe40000000000 */
[----:B0-----:R-:W-:-:S05]  /*13a0*/  SEL R20, R20, RZ, !P2 ;  /* 0x000000ff14147207 */ /* 0x001fca0005000000 */
[----:B------:R-:W-:-:S07]  /*13b0*/  IMAD.IADD R39, R41, 0x1, R20 ;  /* 0x0000000129277824 */ /* 0x000fce00078e0214 */
.L_x_46:
[----:B------:R-:W-:Y:S05]  /*13c0*/  @!P0 BRA `(.L_x_10) ;  /* 0x0000000400248947 */ /* 0x000fea0003800000 */
[----:B------:R-:W-:-:S07]  /*13d0*/  IMAD.MOV.U32 R44, RZ, RZ, 0x3b8 ;  /* 0x000003b8ff2c7424 */ /* 0x000fce00078e00ff */
.L_x_16:
[----:B------:R-:W-:Y:S02]  /*13e0*/  IMAD.MOV.U32 R16, RZ, RZ, R42 ;  /* 0x000000ffff107224 */ /* 0x000fe400078e002a */
[----:B------:R-:W-:Y:S02]  /*13f0*/  IMAD.MOV.U32 R17, RZ, RZ, R43 ;  /* 0x000000ffff117224 */ /* 0x000fe400078e002b */
[----:B------:R-:W-:-:S05]  /*1400*/  IMAD.WIDE R16, R21, 0x8, R16 ;  /* 0x0000000815107825 */ /* 0x000fca00078e0210 */
[----:B------:R-:W2:Y:S01]  /*1410*/  LD.E.64.STRONG.GPU R40, desc[UR8][R16.64+-0x100] ;  /* 0xffff000810287980 */ /* 0x000ea2000c10fb00 */
[----:B------:R-:W-:Y:S05]  /*1420*/  YIELD ;  /* 0x0000000000007946 */ /* 0x000fea0003800000 */
[----:B------:R-:W-:Y:S01]  /*1430*/  UMOV UR5, 0xffffffff ;  /* 0xffffffff00057882 */ /* 0x000fe20000000000 */
[----:B------:R-:W-:Y:S02]  /*1440*/  SHF.R.U32.HI R44, RZ, 0x1, R44 ;  /* 0x00000001ff2c7819 */ /* 0x000fe4000001162c */
[----:B--2---:R-:W-:Y:S01]  /*1450*/  ISETP.NE.AND P0, PT, R40, 0x63, PT ;  /* 0x000000632800780c */ /* 0x004fe20003f05270 */
[----:B------:R-:W-:-:S12]  /*1460*/  BRA.DIV UR5, `(.L_x_11) ;  /* 0x0000003605407947 */ /* 0x000fd8000b800000 */
[----:B------:R-:W-:-:S13]  /*1470*/  VOTE.ANY P0, !P0 ;  /* 0x0000000000ff7806 */ /* 0x000fda0004000100 */
.L_x_49:
[----:B------:R-:W-:Y:S05]  /*1480*/  @!P0 BRA `(.L_x_12) ;  /* 0x0000000000748947 */ /* 0x000fea0003800000 */
[----:B------:R-:W-:-:S07]  /*1490*/  IMAD.MOV.U32 R20, RZ, RZ, R44 ;  /* 0x000000ffff147224 */ /* 0x000fce00078e002c */
.L_x_14:
        /* <DEDUP_REMOVED lines=27> */
.L_x_52:
[----:B------:R-:W-:Y:S05]  /*1650*/  @P0 BRA `(.L_x_14) ;  /* 0xfffffffc00900947 */ /* 0x000fea000383ffff */
.L_x_12:
[----:B------:R-:W-:Y:S01]  /*1660*/  UMOV UR5, 0xffffffff ;  /* 0xffffffff00057882 */ /* 0x000fe20000000000 */
[----:B------:R-:W-:Y:S02]  /*1670*/  ISETP.NE.AND P0, PT, R40, 0x65, PT ;  /* 0x000000652800780c */ /* 0x000fe40003f05270 */
[----:B------:R-:W-:Y:S11]  /*1680*/  BRA.DIV UR5, `(.L_x_15) ;  /* 0x0000003205f87947 */ /* 0x000ff6000b800000 */
[----:B------:R-:W-:Y:S01]  /*1690*/  VOTE.ANY R19, PT, !P0 ;  /* 0x0000000000137806 */ /* 0x000fe200040e0100 */
[----:B------:R-:W-:-:S03]  /*16a0*/  VIADD R21, R21, 0xffffffe0 ;  /* 0xffffffe015157836 */ /* 0x000fc60000000000 */
[----:B------:R-:W-:-:S05]  /*16b0*/  LOP3.LUT R19, R19, 0x80000000, R48, 0xec, !PT ;  /* 0x8000000013137812 */ /* 0x000fca00078eec30 */
[----:B------:R-:W-:-:S05]  /*16c0*/  VIADD R16, R19, 0xffffffff ;  /* 0xffffffff13107836 */ /* 0x000fca0000000000 */
[----:B------:R-:W-:-:S06]  /*16d0*/  LOP3.LUT R16, R19, R16, RZ, 0xc, !PT ;  /* 0x0000001013107212 */ /* 0x000fcc00078e0cff */
[----:B------:R-:W0:Y:S02]  /*16e0*/  POPC R16, R16 ;  /* 0x0000001000107309 */ /* 0x000e240000000000 */
[----:B0-----:R-:W0:Y:S01]  /*16f0*/  SHFL.DOWN PT, R20, R41, 0x1, R16 ;  /* 0x0820000029147989 */ /* 0x001e2200000e0010 */
[-C--:B------:R-:W-:Y:S02]  /*1700*/  ISETP.GE.AND P0, PT, R47, R16.reuse, PT ;  /* 0x000000102f00720c */ /* 0x080fe40003f06270 */
[-C--:B------:R-:W-:Y:S02]  /*1710*/  ISETP.GT.AND P2, PT, R37, R16.reuse, PT ;  /* 0x000000102500720c */ /* 0x080fe40003f44270 */
[----:B0-----:R-:W-:Y:S02]  /*1720*/  SEL R20, R20, RZ, !P0 ;  /* 0x000000ff14147207 */ /* 0x001fe40004000000 */
[----:B------:R-:W-:-:S03]  /*1730*/  ISETP.GT.AND P0, PT, R22, R16, PT ;  /* 0x000000101600720c */ /* 0x000fc60003f04270 */
[----:B------:R-:W-:-:S05]  /*1740*/  IMAD.IADD R51, R20, 0x1, R41 ;  /* 0x0000000114337824 */ /* 0x000fca00078e0229 */
[----:B------:R-:W0:Y:S02]  /*1750*/  SHFL.DOWN PT, R20, R51, 0x2, R16 ;  /* 0x0840000033147989 */ /* 0x000e2400000e0010 */
        /* <DEDUP_REMOVED lines=13> */
[----:B0-----:R-:W-:-:S04]  /*1830*/  SEL R20, R20, RZ, !P2 ;  /* 0x000000ff14147207 */ /* 0x001fc80005000000 */
[----:B------:R-:W-:-:S07]  /*1840*/  IADD3 R39, PT, PT, R50, R20, R39 ;  /* 0x0000001432277210 */ /* 0x000fce0007ffe027 */
.L_x_61:
[----:B------:R-:W-:Y:S05]  /*1850*/  @P0 BRA `(.L_x_16) ;  /* 0xfffffff800e00947 */ /* 0x000fea000383ffff */
.L_x_10:
[----:B------:R-:W-:Y:S01]  /*1860*/  ISETP.NE.AND P0, PT, R47, RZ, PT ;  /* 0x000000ff2f00720c */ /* 0x000fe20003f05270 */
[----:B------:R-:W0:Y:S01]  /*1870*/  @!P1 S2R R17, SR_CgaCtaId ;  /* 0x0000000000119919 */ /* 0x000e220000008800 */
[----:B------:R-:W-:Y:S01]  /*1880*/  @!P1 MOV R16, 0x400 ;  /* 0x0000040000109802 */ /* 0x000fe20000000f00 */
[----:B------:R-:W-:Y:S02]  /*1890*/  @!P1 IMAD.IADD R27, R27, 0x1, R39 ;  /* 0x000000011b1b9824 */ /* 0x000fe400078e0227 */
[----:B------:R-:W-:-:S05]  /*18a0*/  @!P1 IMAD.MOV.U32 R26, RZ, RZ, 0x65 ;  /* 0x00000065ff1a9424 */ /* 0x000fca00078e00ff */
[----:B------:R1:W-:Y:S03]  /*18b0*/  @!P1 ST.E.64.STRONG.GPU desc[UR8][R24.64+0x100], R26 ;  /* 0x0001001a18009985 */ /* 0x0003e6000c10fb08 */
[----:B------:R-:W-:Y:S01]  /*18c0*/  @!P0 MOV R19, 0x400 ;  /* 0x0000040000138802 */ /* 0x000fe20000000f00 */
[----:B------:R-:W2:Y:S01]  /*18d0*/  @!P0 S2R R20, SR_CgaCtaId ;  /* 0x0000000000148919 */ /* 0x000ea20000008800 */
[----:B0-----:R-:W-:Y:S01]  /*18e0*/  @!P1 LEA R18, R17, R16, 0x18 ;  /* 0x0000001011129211 */ /* 0x001fe200078ec0ff */
[----:B------:R-:W-:Y:S02]  /*18f0*/  IMAD.MOV.U32 R16, RZ, RZ, R46 ;  /* 0x000000ffff107224 */ /* 0x000fe400078e002e */
[----:B------:R-:W-:Y:S02]  /*1900*/  @!P0 IMAD.MOV.U32 R16, RZ, RZ, R39 ;  /* 0x000000ffff108224 */ /* 0x000fe400078e0027 */
[----:B------:R1:W-:Y:S04]  /*1910*/  @!P1 STS [R18+0x8], R27 ;  /* 0x0000081b12009388 */ /* 0x0003e80000000800 */
[----:B------:R1:W-:Y:S01]  /*1920*/  @!P1 STS [R18+0x4], R39 ;  /* 0x0000042712009388 */ /* 0x0003e20000000800 */
[----:B--2---:R-:W-:-:S05]  /*1930*/  @!P0 LEA R20, R20, R19, 0x18 ;  /* 0x0000001314148211 */ /* 0x004fca00078ec0ff */
[----:B------:R1:W-:Y:S02]  /*1940*/  @!P0 STS [R20+0x4c], R39 ;  /* 0x00004c2714008388 */ /* 0x0003e40000000800 */
.L_x_4:
[----:B------:R-:W-:Y:S05]  /*1950*/  WARPSYNC.ALL ;  /* 0x0000000000007948 */ /* 0x000fea0003800000 */
[----:B------:R-:W0:Y:S08]  /*1960*/  S2UR UR6, SR_CgaCtaId ;  /* 0x00000000000679c3 */ /* 0x000e300000008800 */
[----:B------:R-:W-:Y:S01]  /*1970*/  BAR.SYNC.DEFER_BLOCKING 0x0 ;  /* 0x0000000000007b1d */ /* 0x000fe20000010000 */
[----:B------:R-:W-:-:S05]  /*1980*/  ISETP.NE.AND P0, PT, R49, RZ, PT ;  /* 0x000000ff3100720c */ /* 0x000fca0003f05270 */
[----:B------:R-:W-:Y:S02]  /*1990*/  UMOV UR5, 0x400 ;  /* 0x0000040000057882 */ /* 0x000fe40000000000 */
[----:B0-----:R-:W-:-:S09]  /*19a0*/  ULEA UR5, UR6, UR5, 0x18 ;  /* 0x0000000506057291 */ /* 0x001fd2000f8ec0ff */
[----:B------:R-:W0:Y:S02]  /*19b0*/  LDS R17, [UR5+0x4c] ;  /* 0x00004c05ff117984 */ /* 0x000e240008000800 */
[----:B0-----:R-:W-:-:S05]  /*19c0*/  SEL R17, R17, RZ, P0 ;  /* 0x000000ff11117207 */ /* 0x001fca0000000000 */
[----:B------:R-:W-:-:S07]  /*19d0*/  IMAD.IADD R16, R17, 0x1, R16 ;  /* 0x0000000111107824 */ /* 0x000fce00078e0210 */
.L_x_3:
[----:B------:R-:W-:Y:S05]  /*19e0*/  BSYNC.RECONVERGENT B0 ;  /* 0x0000000000007941 */ /* 0x000fea0003800200 */
.L_x_1:
[----:B------:R-:W-:Y:S01]  /*19f0*/  IMAD.IADD R17, R4, 0x1, R16 ;  /* 0x0000000104117824 */ /* 0x000fe200078e0210 */
[----:B------:R-:W-:Y:S03]  /*1a00*/  BAR.SYNC.DEFER_BLOCKING 0x0 ;  /* 0x0000000000007b1d */ /* 0x000fe60000010000 */
[----:B------:R-:W-:-:S03]  /*1a10*/  IMAD.IADD R4, R5, 0x1, R17 ;  /* 0x0000000105047824 */ /* 0x000fc600078e0211 */
[----:B------:R-:W2:Y:S01]  /*1a20*/  LDCU.64 UR6, c[0x0][0x388] ;  /* 0x00007100ff0677ac */ /* 0x000ea20008000a00 */
[----:B------:R-:W-:-:S04]  /*1a30*/  IMAD.IADD R5, R6, 0x1, R4 ;  /* 0x0000000106057824 */ /* 0x000fc800078e0204 */
[----:B------:R-:W-:-:S04]  /*1a40*/  IMAD.IADD R6, R7, 0x1, R5 ;  /* 0x0000000107067824 */ /* 0x000fc800078e0205 */
[----:B------:R-:W-:-:S04]  /*1a50*/  IMAD.IADD R7, R8, 0x1, R6 ;  /* 0x0000000108077824 */ /* 0x000fc800078e0206 */
[----:B------:R-:W-:-:S04]  /*1a60*/  IMAD.IADD R8, R9, 0x1, R7 ;  /* 0x0000000109087824 */ /* 0x000fc800078e0207 */
[----:B------:R-:W-:Y:S01]  /*1a70*/  IMAD.IADD R9, R10, 0x1, R8 ;  /* 0x000000010a097824 */ /* 0x000fe200078e0208 */
[----:B------:R-:W-:Y:S03]  /*1a80*/  STS.64 [R0], R16 ;  /* 0x0000001000007388 */ /* 0x000fe60000000a00 */
[----:B------:R-:W-:Y:S01]  /*1a90*/  IMAD.IADD R10, R11, 0x1, R9 ;  /* 0x000000010b0a7824 */ /* 0x000fe200078e0209 */
[----:B------:R2:W-:Y:S03]  /*1aa0*/  STS.64 [R0+0x8], R4 ;  /* 0x0000080400007388 */ /* 0x0005e60000000a00 */
[----:B------:R-:W-:Y:S01]  /*1ab0*/  IMAD.IADD R11, R12, 0x1, R10 ;  /* 0x000000010c0b7824 */ /* 0x000fe200078e020a */
[----:B------:R-:W-:Y:S03]  /*1ac0*/  STS.64 [R0+0x10], R6 ;  /* 0x0000100600007388 */ /* 0x000fe60000000a00 */
[----:B------:R-:W-:Y:S01]  /*1ad0*/  IMAD.IADD R12, R13, 0x1, R11 ;  /* 0x000000010d0c7824 */ /* 0x000fe200078e020b */
[----:B------:R-:W-:Y:S03]  /*1ae0*/  STS.64 [R0+0x18], R8 ;  /* 0x0000180800007388 */ /* 0x000fe60000000a00 */
[----:B------:R-:W-:Y:S01]  /*1af0*/  IMAD.IADD R13, R14, 0x1, R12 ;  /* 0x000000010e0d7824 */ /* 0x000fe200078e020c */
[----:B------:R-:W-:Y:S01]  /*1b00*/  STS.64 [R0+0x20], R10 ;  /* 0x0000200a00007388 */ /* 0x000fe20000000a00 */
[----:B--2---:R-:W-:-:S02]  /*1b10*/  IADD3 R4, P0, PT, R45, UR6, RZ ;  /* 0x000000062d047c10 */ /* 0x004fc4000ff1e0ff */
[----:B------:R-:W-:Y:S01]  /*1b20*/  IMAD.IADD R14, R15, 0x1, R13 ;  /* 0x000000010f0e7824 */ /* 0x000fe200078e020d */
[----:B------:R-:W-:Y:S01]  /*1b30*/  STS.64 [R0+0x28], R12 ;  /* 0x0000280c00007388 */ /* 0x000fe20000000a00 */
[----:B------:R-:W-:Y:S02]  /*1b40*/  IADD3.X R5, PT, PT, R3, UR7, RZ, P0, !PT ;  /* 0x0000000703057c10 */ /* 0x000fe400087fe4ff */
[----:B------:R-:W-:-:S04]  /*1b50*/  IMAD.IADD R15, R28, 0x1, R14 ;  /* 0x000000011c0f7824 */ /* 0x000fc800078e020e */
[----:B01----:R-:W-:Y:S01]  /*1b60*/  IMAD.IADD R18, R29, 0x1, R15 ;  /* 0x000000011d127824 */ /* 0x003fe200078e020f */
[----:B------:R-:W-:Y:S03]  /*1b70*/  STS.64 [R0+0x30], R14 ;  /* 0x0000300e00007388 */ /* 0x000fe60000000a00 */
[----:B------:R-:W-:-:S04]  /*1b80*/  IMAD.IADD R19, R30, 0x1, R18 ;  /* 0x000000011e137824 */ /* 0x000fc800078e0212 */
[----:B------:R-:W-:Y:S01]  /*1b90*/  IMAD.IADD R20, R31, 0x1, R19 ;  /* 0x000000011f147824 */ /* 0x000fe200078e0213 */
[----:B------:R-:W-:Y:S03]  /*1ba0*/  STS.64 [R0+0x38], R18 ;  /* 0x0000381200007388 */ /* 0x000fe60000000a00 */
[----:B------:R-:W-:-:S04]  /*1bb0*/  IMAD.IADD R21, R32, 0x1, R20 ;  /* 0x0000000120157824 */ /* 0x000fc800078e0214 */
[----:B------:R-:W-:Y:S01]  /*1bc0*/  IMAD.IADD R22, R33, 0x1, R21 ;  /* 0x0000000121167824 */ /* 0x000fe200078e0215 */
[----:B------:R-:W-:Y:S03]  /*1bd0*/  STS.64 [R0+0x40], R20 ;  /* 0x0000401400007388 */ /* 0x000fe60000000a00 */
[----:B------:R-:W-:-:S04]  /*1be0*/  IMAD.IADD R23, R34, 0x1, R22 ;  /* 0x0000000122177824 */ /* 0x000fc800078e0216 */
[----:B------:R-:W-:Y:S01]  /*1bf0*/  IMAD.IADD R24, R35, 0x1, R23 ;  /* 0x0000000123187824 */ /* 0x000fe200078e0217 */
[----:B------:R-:W-:Y:S03]  /*1c00*/  STS.64 [R0+0x48], R22 ;  /* 0x0000481600007388 */ /* 0x000fe60000000a00 */
[----:B------:R-:W-:-:S05]  /*1c10*/  IMAD.IADD R25, R36, 0x1, R24 ;  /* 0x0000000124197824 */ /* 0x000fca00078e0218 */
[----:B------:R-:W-:Y:S01]  /*1c20*/  STS.64 [R0+0x50], R24 ;  /* 0x0000501800007388 */ /* 0x000fe20000000a00 */
[----:B------:R-:W-:-:S03]  /*1c30*/  NOP ;  /* 0x0000000000007918 */ /* 0x000fc60000000000 */
[----:B------:R-:W0:Y:S04]  /*1c40*/  LDS R7, [R2] ;  /* 0x0000000002077984 */ /* 0x000e280000000800 */
[----:B------:R-:W1:Y:S04]  /*1c50*/  LDS R9, [R2+0x80] ;  /* 0x0000800002097984 */ /* 0x000e680000000800 */
[----:B------:R-:W2:Y:S04]  /*1c60*/  LDS R11, [R2+0x100] ;  /* 0x00010000020b7984 */ /* 0x000ea80000000800 */
[----:B------:R-:W3:Y:S04]  /*1c70*/  LDS R13, [R2+0x180] ;  /* 0x00018000020d7984 */ /* 0x000ee80000000800 */
[----:B------:R-:W4:Y:S04]  /*1c80*/  LDS R15, [R2+0x200] ;  /* 0x00020000020f7984 */ /* 0x000f280000000800 */
[----:B------:R-:W5:Y:S04]  /*1c90*/  LDS R17, [R2+0x280] ;  /* 0x0002800002117984 */ /* 0x000f680000000800 */
        /* <DEDUP_REMOVED lines=16> */
[----:B0-----:R-:W-:Y:S04]  /*1da0*/  STG.E desc[UR8][R4.64], R7 ;  /* 0x0000000704007986 */ /* 0x001fe8000c101908 */
[----:B-1----:R-:W-:Y:S04]  /*1db0*/  STG.E desc[UR8][R4.64+0x80], R9 ;  /* 0x0000800904007986 */ /* 0x002fe8000c101908 */
[----:B--2---:R-:W-:Y:S04]  /*1dc0*/  STG.E desc[UR8][R4.64+0x100], R11 ;  /* 0x0001000b04007986 */ /* 0x004fe8000c101908 */
[----:B---3--:R-:W-:Y:S04]  /*1dd0*/  STG.E desc[UR8][R4.64+0x180], R13 ;  /* 0x0001800d04007986 */ /* 0x008fe8000c101908 */
[----:B----4-:R-:W-:Y:S04]  /*1de0*/  STG.E desc[UR8][R4.64+0x200], R15 ;  /* 0x0002000f04007986 */ /* 0x010fe8000c101908 */
[----:B-----5:R-:W-:Y:S04]  /*1df0*/  STG.E desc[UR8][R4.64+0x280], R17 ;  /* 0x0002801104007986 */ /* 0x020fe8000c101908 */
[----:B------:R-:W-:Y:S04]  /*1e00*/  STG.E desc[UR8][R4.64+0x300], R19 ;  /* 0x0003001304007986 */ /* 0x000fe8000c101908 */
        /* <DEDUP_REMOVED lines=14> */
[----:B------:R-:W-:Y:S01]  /*1ef0*/  STG.E desc[UR8][R4.64+0xa80], R51 ;  /* 0x000a803304007986 */ /* 0x000fe2000c101908 */
[----:B------:R-:W-:Y:S05]  /*1f00*/  EXIT ;  /* 0x000000000000794d */ /* 0x000fea0003800000 */
.L_x_0:
[----:B------:R-:W-:-:S13]  /*1f10*/  ISETP.NE.AND P0, PT, R0, RZ, PT ;  /* 0x000000ff0000720c */ /* 0x000fda0003f05270 */
[----:B------:R-:W-:Y:S05]  /*1f20*/  @!P0 EXIT ;  /* 0x000000000000894d */ /* 0x000fea0003800000 */
[----:B------:R-:W0:Y:S02]  /*1f30*/  LDC.64 R2, c[0x0][0x380] ;  /* 0x0000e000ff027b82 */ /* 0x000e240000000a00 */
[----:B0-----:R-:W-:-:S05]  /*1f40*/  IMAD.WIDE.U32 R2, R5, 0x4, R2 ;  /* 0x0000000405027825 */ /* 0x001fca00078e0002 */
[----:B------:R0:W2:Y:S01]  /*1f50*/  LDG.E R4, desc[UR8][R2.64] ;  /* 0x0000000802047981 */ /* 0x0000a2000c1e1900 */
[----:B------:R-:W3:Y:S02]  /*1f60*/  S2R R13, SR_TID.X ;  /* 0x00000000000d7919 */ /* 0x000ee40000002100 */
[C---:B---3--:R-:W-:Y:S02]  /*1f70*/  LOP3.LUT R5, R13.reuse, 0x1f, RZ, 0xc0, !PT ;  /* 0x0000001f0d057812 */ /* 0x048fe400078ec0ff */
[----:B------:R-:W-:-:S05]  /*1f80*/  LOP3.LUT R6, R13, 0x3e0, RZ, 0xc0, !PT ;  /* 0x000003e00d067812 */ /* 0x000fca00078ec0ff */
[----:B------:R-:W-:-:S04]  /*1f90*/  IMAD R11, R6, 0x16, R5 ;  /* 0x00000016060b7824 */ /* 0x000fc800078e0205 */
[C---:B------:R-:W-:Y:S01]  /*1fa0*/  VIADD R5, R11.reuse, 0x20 ;  /* 0x000000200b057836 */ /* 0x040fe20000000000 */
[C---:B------:R-:W-:Y:S01]  /*1fb0*/  ISETP.GE.U32.AND P6, PT, R11.reuse, R0, PT ;  /* 0x000000000b00720c */ /* 0x040fe20003fc6070 */
[C---:B------:R-:W-:Y:S01]  /*1fc0*/  VIADD R9, R11.reuse, 0xa0 ;  /* 0x000000a00b097836 */ /* 0x040fe20000000000 */
[C---:B0-----:R-:W-:Y:S01]  /*1fd0*/  LEA R2, P1, R11.reuse, R2, 0x2 ;  /* 0x000000020b027211 */ /* 0x041fe200078210ff */
[----:B------:R-:W-:Y:S01]  /*1fe0*/  VIADD R7, R11, 0x80 ;  /* 0x000000800b077836 */ /* 0x000fe20000000000 */
[-C--:B------:R-:W-:Y:S01]  /*1ff0*/  ISETP.GE.U32.AND P5, PT, R5, R0.reuse, PT ;  /* 0x000000000500720c */ /* 0x080fe20003fa6070 */
[----:B------:R-:W-:Y:S01]  /*2000*/  VIADD R5, R11, 0xe0 ;  /* 0x000000e00b057836 */ /* 0x000fe20000000000 */
[-C--:B------:R-:W-:Y:S01]  /*2010*/  ISETP.GE.U32.AND P4, PT, R9, R0.reuse, PT ;  /* 0x000000000900720c */ /* 0x080fe20003f86070 */
[----:B------:R-:W-:Y:S01]  /*2020*/  IMAD.X R3, RZ, RZ, R3, P1 ;  /* 0x000000ffff037224 */ /* 0x000fe200008e0603 */
[-C--:B------:R-:W-:Y:S01]  /*2030*/  ISETP.GE.U32.AND P0, PT, R7, R0.reuse, PT ;  /* 0x000000000700720c */ /* 0x080fe20003f06070 */
[----:B------:R-:W-:Y:S01]  /*2040*/  VIADD R7, R11, 0x120 ;  /* 0x000001200b077836 */ /* 0x000fe20000000000 */
[----:B------:R-:W-:Y:S01]  /*2050*/  ISETP.GE.U32.AND P3, PT, R5, R0, PT ;  /* 0x000000000500720c */ /* 0x000fe20003f66070 */
[----:B------:R-:W-:-:S02]  /*2060*/  VIADD R5, R11, 0x200 ;  /* 0x000002000b057836 */ /* 0x000fc40000000000 */
[----:B------:R-:W-:Y:S01]  /*2070*/  VIADD R9, R11, 0x1c0 ;  /* 0x000001c00b097836 */ /* 0x000fe20000000000 */
[----:B------:R-:W-:-:S04]  /*2080*/  ISETP.GE.U32.AND P2, PT, R7, R0, PT ;  /* 0x000000000700720c */ /* 0x000fc80003f46070 */
[----:B------:R-:W-:Y:S01]  /*2090*/  ISETP.GE.U32.AND P1, PT, R9, R0, PT ;  /* 0x000000000900720c */ /* 0x000fe20003f26070 */
[C---:B------:R-:W-:Y:S02]  /*20a0*/  VIADD R7, R11.reuse, 0x260 ;  /* 0x000002600b077836 */ /* 0x040fe40000000000 */
[C---:B------:R-:W-:Y:S02]  /*20b0*/  VIADD R51, R11.reuse, 0x40 ;  /* 0x000000400b337836 */ /* 0x040fe40000000000 */
[C---:B------:R-:W-:Y:S02]  /*20c0*/  VIADD R50, R11.reuse, 0x60 ;  /* 0x000000600b327836 */ /* 0x040fe40000000000 */
[C---:B------:R-:W-:Y:S02]  /*20d0*/  VIADD R49, R11.reuse, 0xc0 ;  /* 0x000000c00b317836 */ /* 0x040fe40000000000 */
[C---:B------:R-:W-:Y:S02]  /*20e0*/  VIADD R48, R11.reuse, 0x100 ;  /* 0x000001000b307836 */ /* 0x040fe40000000000 */
[----:B------:R-:W-:-:S02]  /*20f0*/  VIADD R47, R11, 0x140 ;  /* 0x000001400b2f7836 */ /* 0x000fc40000000000 */
[C---:B------:R-:W-:Y:S02]  /*2100*/  VIADD R46, R11.reuse, 0x160 ;  /* 0x000001600b2e7836 */ /* 0x040fe40000000000 */
[C---:B------:R-:W-:Y:S02]  /*2110*/  VIADD R45, R11.reuse, 0x180 ;  /* 0x000001800b2d7836 */ /* 0x040fe40000000000 */
[C---:B------:R-:W-:Y:S02]  /*2120*/  VIADD R43, R11.reuse, 0x1a0 ;  /* 0x000001a00b2b7836 */ /* 0x040fe40000000000 */
[C---:B------:R-:W-:Y:S02]  /*2130*/  VIADD R42, R11.reuse, 0x1e0 ;  /* 0x000001e00b2a7836 */ /* 0x040fe40000000000 */
[C---:B------:R-:W-:Y:S02]  /*2140*/  VIADD R41, R11.reuse, 0x240 ;  /* 0x000002400b297836 */ /* 0x040fe40000000000 */
[----:B------:R-:W-:-:S02]  /*2150*/  VIADD R40, R11, 0x2a0 ;  /* 0x000002a00b287836 */ /* 0x000fc40000000000 */
[----:B--2---:R-:W-:Y:S02]  /*2160*/  IMAD.MOV.U32 R16, RZ, RZ, R4 ;  /* 0x000000ffff107224 */ /* 0x004fe400078e0004 */
[----:B------:R-:W2:Y:S01]  /*2170*/  @!P6 LDG.E R4, desc[UR8][R2.64] ;  /* 0x000000080204e981 */ /* 0x000ea2000c1e1900 */
[-C--:B------:R-:W-:Y:S01]  /*2180*/  ISETP.GE.U32.AND P6, PT, R5, R0.reuse, PT ;  /* 0x000000000500720c */ /* 0x080fe20003fc6070 */
[--C-:B------:R-:W-:Y:S02]  /*2190*/  IMAD.MOV.U32 R6, RZ, RZ, R16.reuse ;  /* 0x000000ffff067224 */ /* 0x100fe400078e0010 */
[----:B------:R-:W-:Y:S02]  /*21a0*/  VIADD R5, R11, 0x220 ;  /* 0x000002200b057836 */ /* 0x000fe40000000000 */
[----:B------:R-:W-:Y:S02]  /*21b0*/  IMAD.MOV.U32 R14, RZ, RZ, R16 ;  /* 0x000000ffff0e7224 */ /* 0x000fe400078e0010 */
[----:B------:R-:W3:Y:S01]  /*21c0*/  @!P5 LDG.E R6, desc[UR8][R2.64+0x80] ;  /* 0x000080080206d981 */ /* 0x000ee2000c1e1900 */
[----:B------:R-:W-:Y:S01]  /*21d0*/  ISETP.GE.U32.AND P5, PT, R5, R0, PT ;  /* 0x000000000500720c */ /* 0x000fe20003fa6070 */
[----:B------:R-:W-:-:S02]  /*21e0*/  VIADD R5, R11, 0x280 ;  /* 0x000002800b057836 */ /* 0x000fc40000000000 */
[----:B------:R-:W4:Y:S01]  /*21f0*/  @!P4 LDG.E R14, desc[UR8][R2.64+0x280] ;  /* 0x00028008020ec981 */ /* 0x000f22000c1e1900 */
[--C-:B------:R-:W-:Y:S02]  /*2200*/  IMAD.MOV.U32 R12, RZ, RZ, R16.reuse ;  /* 0x000000ffff0c7224 */ /* 0x100fe400078e0010 */
[-C--:B------:R-:W-:Y:S01]  /*2210*/  ISETP.GE.U32.AND P4, PT, R5, R0.reuse, PT ;  /* 0x000000000500720c */ /* 0x080fe20003f86070 */
[--C-:B------:R-:W-:Y:S02]  /*2220*/  IMAD.MOV.U32 R20, RZ, RZ, R16.reuse ;  /* 0x000000ffff147224 */ /* 0x100fe400078e0010 */
[--C-:B------:R-:W-:Y:S01]  /*2230*/  IMAD.MOV.U32 R24, RZ, RZ, R16.reuse ;  /* 0x000000ffff187224 */ /* 0x100fe200078e0010 */
[----:B------:R-:W4:Y:S01]  /*2240*/  @!P0 LDG.E R12, desc[UR8][R2.64+0x200] ;  /* 0x00020008020c8981 */ /* 0x000f22000c1e1900 */
[--C-:B------:R-:W-:Y:S02]  /*2250*/  IMAD.MOV.U32 R34, RZ, RZ, R16.reuse ;  /* 0x000000ffff227224 */ /* 0x100fe400078e0010 */
[----:B------:R-:W-:Y:S01]  /*2260*/  IMAD.MOV.U32 R5, RZ, RZ, R16 ;  /* 0x000000ffff057224 */ /* 0x000fe200078e0010 */
[----:B------:R-:W4:Y:S01]  /*2270*/  @!P3 LDG.E R20, desc[UR8][R2.64+0x380] ;  /* 0x000380080214b981 */ /* 0x000f22000c1e1900 */
[----:B------:R-:W-:-:S02]  /*2280*/  ISETP.GE.U32.AND P0, PT, R7, R0, PT ;  /* 0x000000000700720c */ /* 0x000fc40003f06070 */
[-C--:B------:R-:W-:Y:S01]  /*2290*/  ISETP.GE.U32.AND P3, PT, R51, R0.reuse, PT ;  /* 0x000000003300720c */ /* 0x080fe20003f66070 */
[----:B------:R-:W4:Y:S01]  /*22a0*/  @!P2 LDG.E R24, desc[UR8][R2.64+0x480] ;  /* 0x000480080218a981 */ /* 0x000f22000c1e1900 */
[----:B------:R-:W-:-:S03]  /*22b0*/  ISETP.GE.U32.AND P2, PT, R50, R0, PT ;  /* 0x000000003200720c */ /* 0x000fc60003f46070 */
[----:B------:R-:W4:Y:S01]  /*22c0*/  @!P1 LDG.E R34, desc[UR8][R2.64+0x700] ;  /* 0x0007000802229981 */ /* 0x000f22000c1e1900 */
[----:B------:R-:W-:-:S03]  /*22d0*/  ISETP.GE.U32.AND P1, PT, R49, R0, PT ;  /* 0x000000003100720c */ /* 0x000fc60003f26070 */
[----:B------:R-:W4:Y:S01]  /*22e0*/  @!P6 LDG.E R5, desc[UR8][R2.64+0x800] ;  /* 0x000800080205e981 */ /* 0x000f22000c1e1900 */
[----:B------:R-:W-:Y:S01]  /*22f0*/  ISETP.GE.U32.AND P6, PT, R48, R0, PT ;  /* 0x000000003000720c */ /* 0x000fe20003fc6070 */
[--C-:B------:R-:W-:Y:S02]  /*2300*/  IMAD.MOV.U32 R7, RZ, RZ, R16.reuse ;  /* 0x000000ffff077224 */ /* 0x100fe400078e0010 */
[--C-:B------:R-:W-:Y:S02]  /*2310*/  IMAD.MOV.U32 R9, RZ, RZ, R16.reuse ;  /* 0x000000ffff097224 */ /* 0x100fe400078e0010 */
[--C-:B------:R-:W-:Y:S02]  /*2320*/  IMAD.MOV.U32 R11, RZ, RZ, R16.reuse ;  /* 0x000000ffff0b7224 */ /* 0x100fe400078e0010 */
[--C-:B------:R-:W-:Y:S01]  /*2330*/  IMAD.MOV.U32 R8, RZ, RZ, R16.reuse ;  /* 0x000000ffff087224 */ /* 0x100fe200078e0010 */
[----:B------:R-:W4:Y:S01]  /*2340*/  @!P5 LDG.E R7, desc[UR8][R2.64+0x880] ;  /* 0x000880080207d981 */ /* 0x000f22000c1e1900 */
[----:B------:R-:W-:-:S02]  /*2350*/  IMAD.MOV.U32 R10, RZ, RZ, R16 ;  /* 0x000000ffff0a7224 */ /* 0x000fc400078e0010 */
[--C-:B------:R-:W-:Y:S01]  /*2360*/  IMAD.MOV.U32 R18, RZ, RZ, R16.reuse ;  /* 0x000000ffff127224 */ /* 0x100fe200078e0010 */
[----:B------:R-:W4:Y:S01]  /*2370*/  @!P0 LDG.E R9, desc[UR8][R2.64+0x980] ;  /* 0x0009800802098981 */ /* 0x000f22000c1e1900 */
[----:B------:R-:W-:Y:S01]  /*2380*/  IMAD.MOV.U32 R22, RZ, RZ, R16 ;  /* 0x000000ffff167224 */ /* 0x000fe200078e0010 */
[-C--:B------:R-:W-:Y:S02]  /*2390*/  ISETP.GE.U32.AND P5, PT, R47, R0.reuse, PT ;  /* 0x000000002f00720c */ /* 0x080fe40003fa6070 */
[----:B------:R-:W4:Y:S01]  /*23a0*/  @!P4 LDG.E R11, desc[UR8][R2.64+0xa00] ;  /* 0x000a0008020bc981 */ /* 0x000f22000c1e1900 */
[-C--:B------:R-:W-:Y:S02]  /*23b0*/  ISETP.GE.U32.AND P0, PT, R46, R0.reuse, PT ;  /* 0x000000002e00720c */ /* 0x080fe40003f06070 */
[-C--:B------:R-:W-:Y:S01]  /*23c0*/  ISETP.GE.U32.AND P4, PT, R45, R0.reuse, PT ;  /* 0x000000002d00720c */ /* 0x080fe20003f86070 */
[----:B------:R-:W4:Y:S01]  /*23d0*/  @!P3 LDG.E R8, desc[UR8][R2.64+0x100] ;  /* 0x000100080208b981 */ /* 0x000f22000c1e1900 */
[----:B------:R-:W-:-:S03]  /*23e0*/  ISETP.GE.U32.AND P3, PT, R43, R0, PT ;  /* 0x000000002b00720c */ /* 0x000fc60003f66070 */
        /* <DEDUP_REMOVED lines=12> */
[----:B------:R-:W-:Y:S01]  /*24b0*/  IMAD.MOV.U32 R17, RZ, RZ, R16 ;  /* 0x000000ffff117224 */ /* 0x000fe200078e0010 */
[----:B------:R-:W4:Y:S04]  /*24c0*/  @!P0 LDG.E R28, desc[UR8][R2.64+0x580] ;  /* 0x00058008021c8981 */ /* 0x000f28000c1e1900 */
[----:B------:R-:W4:Y:S04]  /*24d0*/  @!P4 LDG.E R30, desc[UR8][R2.64+0x600] ;  /* 0x00060008021ec981 */ /* 0x000f28000c1e1900 */
[----:B------:R-:W4:Y:S04]  /*24e0*/  @!P3 LDG.E R32, desc[UR8][R2.64+0x680] ;  /* 0x000680080220b981 */ /* 0x000f28000c1e1900 */
[----:B------:R-:W4:Y:S04]  /*24f0*/  @!P2 LDG.E R52, desc[UR8][R2.64+0x780] ;  /* 0x000780080234a981 */ /* 0x000f28000c1e1900 */
[----:B------:R-:W4:Y:S04]  /*2500*/  @!P1 LDG.E R17, desc[UR8][R2.64+0x900] ;  /* 0x0009000802119981 */ /* 0x000f28000c1e1900 */
[----:B------:R-:W4:Y:S01]  /*2510*/  @!P6 LDG.E R16, desc[UR8][R2.64+0xa80] ;  /* 0x000a80080210e981 */ /* 0x000f22000c1e1900 */
[----:B------:R-:W0:Y:S01]  /*2520*/  S2R R36, SR_LANEID ;  /* 0x0000000000247919 */ /* 0x000e220000000000 */
[----:B------:R-:W1:Y:S01]  /*2530*/  S2UR UR5, SR_CgaCtaId ;  /* 0x00000000000579c3 */ /* 0x000e620000008800 */
[----:B------:R-:W-:Y:S01]  /*2540*/  SHF.R.U32.HI R44, RZ, 0x5, R13 ;  /* 0x00000005ff2c7819 */ /* 0x000fe2000001160d */
[----:B------:R-:W-:Y:S01]  /*2550*/  UMOV UR4, 0x400 ;  /* 0x0000040000047882 */ /* 0x000fe20000000000 */
[----:B------:R-:W-:Y:S01]  /*2560*/  ISETP.NE.AND P0, PT, R38, RZ, PT ;  /* 0x000000ff2600720c */ /* 0x000fe20003f05270 */
[----:B-1----:R-:W-:-:S02]  /*2570*/  ULEA UR4, UR5, UR4, 0x18 ;  /* 0x0000000405047291 */ /* 0x002fc4000f8ec0ff */
[----:B0-----:R-:W-:-:S05]  /*2580*/  IMAD R37, R44, 0x2c0, R36 ;  /* 0x000002c02c257824 */ /* 0x001fca00078e0224 */
        /* <DEDUP_REMOVED lines=39> */
[----:B------:R-:W-:Y:S02]  /*2800*/  ISETP.NE.AND P1, PT, R36, 0x1f, PT ;  /* 0x0000001f2400780c */ /* 0x000fe40003f25270 */
[----:B---3--:R-:W-:Y:S02]  /*2810*/  IADD3 R16, PT, PT, R6, R5, R16 ;  /* 0x0000000506107210 */ /* 0x008fe40007ffe010 */
[----:B------:R-:W-:Y:S02]  /*2820*/  ISETP.NE.AND P2, PT, R44, 0xb, PT ;  /* 0x0000000b2c00780c */ /* 0x000fe40003f45270 */
        /* <DEDUP_REMOVED lines=20> */
[----:B------:R-:W-:Y:S01]  /*2970*/  ISETP.NE.AND P0, PT, R44, 0x2, PT ;  /* 0x000000022c00780c */ /* 0x000fe20003f05270 */
[----:B------:R-:W0:Y:S02]  /*2980*/  S2R R53, SR_TID.X ;  /* 0x0000000000357919 */ /* 0x000e240000002100 */
[----:B------:R-:W-:Y:S01]  /*2990*/  IMAD.IADD R35, R38, 0x1, -R35 ;  /* 0x0000000126237824 */ /* 0x000fe200078e0a23 */
[----:B------:R-:W-:Y:S01]  /*29a0*/  @!P1 STS [R52+0x10], R38 ;  /* 0x0000102634009388 */ /* 0x000fe20000000800 */
[----:B------:R-:W-:Y:S01]  /*29b0*/  BAR.SYNC.DEFER_BLOCKING 0x0 ;  /* 0x0000000000007b1d */ /* 0x000fe20000010000 */
[----:B------:R-:W-:-:S05]  /*29c0*/  ISETP.NE.AND P1, PT, R44, 0x9, PT ;  /* 0x000000092c00780c */ /* 0x000fca0003f25270 */
[----:B------:R-:W1:Y:S04]  /*29d0*/  LDS.128 R16, [UR4+0x10] ;  /* 0x00001004ff107984 */ /* 0x000e680008000c00 */
[----:B------:R-:W2:Y:S04]  /*29e0*/  LDS.128 R20, [UR4+0x20] ;  /* 0x00002004ff147984 */ /* 0x000ea80008000c00 */
[----:B------:R-:W3:Y:S01]  /*29f0*/  LDS.128 R24, [UR4+0x30] ;  /* 0x00003004ff187984 */ /* 0x000ee20008000c00 */
[----:B-1----:R-:W-:-:S04]  /*2a00*/  IMAD.IADD R17, R16, 0x1, R17 ;  /* 0x0000000110117824 */ /* 0x002fc800078e0211 */
[----:B------:R-:W-:Y:S01]  /*2a10*/  IMAD.IADD R18, R18, 0x1, R17 ;  /* 0x0000000112127824 */ /* 0x000fe200078e0211 */
[----:B------:R-:W-:Y:S02]  /*2a20*/  SEL R16, R17, R16, !P0 ;  /* 0x0000001011107207 */ /* 0x000fe40004000000 */
[----:B------:R-:W-:Y:S01]  /*2a30*/  ISETP.NE.AND P0, PT, R44, 0x3, PT ;  /* 0x000000032c00780c */ /* 0x000fe20003f05270 */
[----:B------:R-:W-:-:S03]  /*2a40*/  IMAD.IADD R19, R19, 0x1, R18 ;  /* 0x0000000113137824 */ /* 0x000fc600078e0212 */
[----:B------:R-:W-:Y:S01]  /*2a50*/  SEL R16, R18, R16, !P0 ;  /* 0x0000001012107207 */ /* 0x000fe20004000000 */
[----:B--2---:R-:W-:Y:S01]  /*2a60*/  IMAD.IADD R20, R19, 0x1, R20 ;  /* 0x0000000113147824 */ /* 0x004fe200078e0214 */
        /* <DEDUP_REMOVED lines=8> */
[----:B---3--:R-:W-:Y:S01]  /*2af0*/  IMAD.IADD R24, R23, 0x1, R24 ;  /* 0x0000000117187824 */ /* 0x008fe200078e0218 */
[----:B------:R-:W-:Y:S02]  /*2b00*/  SEL R16, R21, R16, !P0 ;  /* 0x0000001015107207 */ /* 0x000fe40004000000 */
[----:B------:R-:W-:Y:S01]  /*2b10*/  ISETP.NE.AND P0, PT, R44, 0x7, PT ;  /* 0x000000072c00780c */ /* 0x000fe20003f05270 */
[----:B------:R-:W-:-:S03]  /*2b20*/  IMAD.IADD R25, R25, 0x1, R24 ;  /* 0x0000000119197824 */ /* 0x000fc600078e0218 */
[----:B------:R-:W-:Y:S02]  /*2b30*/  SEL R16, R22, R16, !P0 ;  /* 0x0000001016107207 */ /* 0x000fe40004000000 */
[----:B------:R-:W-:-:S04]  /*2b40*/  ISETP.NE.AND P0, PT, R44, 0x8, PT ;  /* 0x000000082c00780c */ /* 0x000fc80003f05270 */
[----:B------:R-:W-:Y:S02]  /*2b50*/  SEL R16, R23, R16, !P0 ;  /* 0x0000001017107207 */ /* 0x000fe40004000000 */
[----:B------:R-:W-:Y:S02]  /*2b60*/  ISETP.NE.AND P0, PT, R44, 0xa, PT ;  /* 0x0000000a2c00780c */ /* 0x000fe40003f05270 */
[----:B------:R-:W-:Y:S02]  /*2b70*/  SEL R16, R24, R16, !P1 ;  /* 0x0000001018107207 */ /* 0x000fe40004800000 */
[----:B------:R-:W-:Y:S02]  /*2b80*/  ISETP.NE.AND P1, PT, R36, RZ, PT ;  /* 0x000000ff2400720c */ /* 0x000fe40003f25270 */
[----:B------:R-:W-:Y:S01]  /*2b90*/  SEL R16, R25, R16, !P0 ;  /* 0x0000001019107207 */ /* 0x000fe20004000000 */
[----:B------:R-:W-:Y:S01]  /*2ba0*/  @!P2 IMAD.IADD R16, R26, 0x1, R25 ;  /* 0x000000011a10a824 */ /* 0x000fe200078e0219 */
[----:B0-----:R-:W-:-:S02]  /*2bb0*/  ISETP.GE.U32.AND P0, PT, R53, 0x20, PT ;  /* 0x000000203500780c */ /* 0x001fc40003f06070 */
[----:B------:R-:W-:Y:S02]  /*2bc0*/  SEL R35, R35, RZ, P1 ;  /* 0x000000ff23237207 */ /* 0x000fe40000800000 */
[----:B------:R-:W-:-:S04]  /*2bd0*/  SEL R16, R16, RZ, P0 ;  /* 0x000000ff10107207 */ /* 0x000fc80000000000 */
[----:B-----5:R-:W-:Y:S01]  /*2be0*/  IADD3 R16, PT, PT, R16, R35, R39 ;  /* 0x0000002310107210 */ /* 0x020fe20007ffe027 */
[----:B------:R-:W-:Y:S06]  /*2bf0*/  BRA `(.L_x_18) ;  /* 0x0000000c00f87947 */ /* 0x000fec0003800000 */
.L_x_17:
[----:B0-2---:R-:W-:Y:S02]  /*2c00*/  IADD3 R16, PT, PT, R4, R3, R2 ;  /* 0x0000000304107210 */ /* 0x005fe40007ffe002 */
[----:B------:R-:W-:Y:S02]  /*2c10*/  ISETP.NE.AND P1, PT, R36, 0x1f, PT ;  /* 0x0000001f2400780c */ /* 0x000fe40003f25270 */
        /* <DEDUP_REMOVED lines=22> */
[C---:B------:R-:W-:Y:S01]  /*2d80*/  ISETP.NE.AND P0, PT, R44.reuse, 0x2, PT ;  /* 0x000000022c00780c */ /* 0x040fe20003f05270 */
[----:B------:R-:W0:Y:S03]  /*2d90*/  S2R R39, SR_TID.X ;  /* 0x0000000000277919 */ /* 0x000e260000002100 */
[----:B------:R1:W-:Y:S01]  /*2da0*/  @!P1 STS [R53+0x10], R52 ;  /* 0x0000103435009388 */ /* 0x0003e20000000800 */
[----:B------:R-:W-:Y:S01]  /*2db0*/  BAR.SYNC.DEFER_BLOCKING 0x0 ;  /* 0x0000000000007b1d */ /* 0x000fe20000010000 */
[----:B------:R-:W-:Y:S01]  /*2dc0*/  ISETP.NE.AND P1, PT, R44, 0x9, PT ;  /* 0x000000092c00780c */ /* 0x000fe20003f25270 */
[----:B-1----:R-:W-:-:S04]  /*2dd0*/  IMAD.IADD R52, R52, 0x1, -R35 ;  /* 0x0000000134347824 */ /* 0x002fc800078e0a23 */
[----:B------:R-:W1:Y:S04]  /*2de0*/  LDS.128 R16, [UR4+0x10] ;  /* 0x00001004ff107984 */ /* 0x000e680008000c00 */
[----:B------:R-:W2:Y:S04]  /*2df0*/  LDS.128 R20, [UR4+0x20] ;  /* 0x00002004ff147984 */ /* 0x000ea80008000c00 */
[----:B------:R-:W3:Y:S01]  /*2e00*/  LDS.128 R24, [UR4+0x30] ;  /* 0x00003004ff187984 */ /* 0x000ee20008000c00 */
[----:B-1----:R-:W-:-:S04]  /*2e10*/  IMAD.IADD R17, R16, 0x1, R17 ;  /* 0x0000000110117824 */ /* 0x002fc800078e0211 */
[----:B------:R-:W-:Y:S01]  /*2e20*/  IMAD.IADD R18, R18, 0x1, R17 ;  /* 0x0000000112127824 */ /* 0x000fe200078e0211 */
[----:B------:R-:W-:Y:S02]  /*2e30*/  SEL R16, R17, R16, !P0 ;  /* 0x0000001011107207 */ /* 0x000fe40004000000 */
[----:B------:R-:W-:Y:S01]  /*2e40*/  ISETP.NE.AND P0, PT, R44, 0x3, PT ;  /* 0x000000032c00780c */ /* 0x000fe20003f05270 */
[----:B------:R-:W-:Y:S01]  /*2e50*/  IMAD.IADD R19, R19, 0x1, R18 ;  /* 0x0000000113137824 */ /* 0x000fe200078e0212 */
[----:B------:R-:W-:Y:S02]  /*2e60*/  SEL R17, R52, RZ, P2 ;  /* 0x000000ff34117207 */ /* 0x000fe40001000000 */
        /* <DEDUP_REMOVED lines=23> */
[----:B0-----:R-:W-:-:S02]  /*2fe0*/  ISETP.GT.U32.AND P0, PT, R39, 0x1f, PT ;  /* 0x0000001f2700780c */ /* 0x001fc40003f04070 */
        /* <DEDUP_REMOVED lines=20> */
.L_x_64:
[----:B------:R-:W-:Y:S05]  /*3130*/  @!P0 BRA `(.L_x_21) ;  /* 0x0000000000748947 */ /* 0x000fea0003800000 */
[----:B------:R-:W-:-:S07]  /*3140*/  IMAD.MOV.U32 R20, RZ, RZ, 0x3b8 ;  /* 0x000003b8ff147424 */ /* 0x000fce00078e00ff */
.L_x_23:
        /* <DEDUP_REMOVED lines=27> */
.L_x_67:
[----:B------:R-:W-:Y:S05]  /*3300*/  @P0 BRA `(.L_x_23) ;  /* 0xfffffffc00900947 */ /* 0x000fea000383ffff */
.L_x_21:
[----:B------:R-:W-:Y:S01]  /*3310*/  UMOV UR5, 0xffffffff ;  /* 0xffffffff00057882 */ /* 0x000fe20000000000 */
[----:B------:R-:W-:Y:S02]  /*3320*/  ISETP.NE.AND P0, PT, R24, 0x65, PT ;  /* 0x000000651800780c */ /* 0x000fe40003f05270 */
[----:B------:R-:W-:Y:S11]  /*3330*/  BRA.DIV UR5, `(.L_x_24) ;  /* 0x0000001a05f47947 */ /* 0x000ff6000b800000 */
[----:B------:R-:W0:Y:S01]  /*3340*/  S2R R53, SR_GEMASK ;  /* 0x0000000000357919 */ /* 0x000e220000003c00 */
[----:B------:R-:W-:Y:S01]  /*3350*/  VOTE.ANY R19, PT, !P0 ;  /* 0x0000000000137806 */ /* 0x000fe200040e0100 */
[----:B------:R-:W-:-:S03]  /*3360*/  VIADD R17, R36, 0x2 ;  /* 0x0000000224117836 */ /* 0x000fc60000000000 */
[----:B0-----:R-:W-:-:S05]  /*3370*/  LOP3.LUT R19, R19, 0x80000000, R53, 0xec, !PT ;  /* 0x8000000013137812 */ /* 0x001fca00078eec35 */
[----:B------:R-:W-:-:S05]  /*3380*/  VIADD R16, R19, 0xffffffff ;  /* 0xffffffff13107836 */ /* 0x000fca0000000000 */
[----:B------:R-:W-:Y:S01]  /*3390*/  LOP3.LUT R16, R19, R16, RZ, 0xc, !PT ;  /* 0x0000001013107212 */ /* 0x000fe200078e0cff */
[----:B------:R-:W-:-:S03]  /*33a0*/  VIADD R19, R36, 0x10 ;  /* 0x0000001024137836 */ /* 0x000fc60000000000 */
[----:B------:R-:W0:Y:S02]  /*33b0*/  POPC R44, R16 ;  /* 0x00000010002c7309 */ /* 0x000e240000000000 */
[----:B0-----:R-:W0:Y:S01]  /*33c0*/  SHFL.DOWN PT, R20, R25, 0x1, R44 ;  /* 0x0820000019147989 */ /* 0x001e2200000e002c */
[-C--:B------:R-:W-:Y:S02]  /*33d0*/  ISETP.GE.AND P0, PT, R36, R44.reuse, PT ;  /* 0x0000002c2400720c */ /* 0x080fe40003f06270 */
[-C--:B------:R-:W-:Y:S02]  /*33e0*/  ISETP.GT.AND P2, PT, R19, R44.reuse, PT ;  /* 0x0000002c1300720c */ /* 0x080fe40003f44270 */
[----:B0-----:R-:W-:Y:S02]  /*33f0*/  SEL R20, R20, RZ, !P0 ;  /* 0x000000ff14147207 */ /* 0x001fe40004000000 */
[----:B------:R-:W-:Y:S01]  /*3400*/  ISETP.GT.AND P0, PT, R17, R44, PT ;  /* 0x0000002c1100720c */ /* 0x000fe20003f04270 */
[----:B------:R-:W-:-:S02]  /*3410*/  VIADD R17, R36, 0x4 ;  /* 0x0000000424117836 */ /* 0x000fc40000000000 */
[----:B------:R-:W-:-:S05]  /*3420*/  IMAD.IADD R35, R20, 0x1, R25 ;  /* 0x0000000114237824 */ /* 0x000fca00078e0219 */
[----:B------:R-:W0:Y:S02]  /*3430*/  SHFL.DOWN PT, R20, R35, 0x2, R44 ;  /* 0x0840000023147989 */ /* 0x000e2400000e002c */
[----:B0-----:R-:W-:Y:S02]  /*3440*/  SEL R20, R20, RZ, !P0 ;  /* 0x000000ff14147207 */ /* 0x001fe40004000000 */
[----:B------:R-:W-:Y:S01]  /*3450*/  ISETP.GT.AND P0, PT, R17, R44, PT ;  /* 0x0000002c1100720c */ /* 0x000fe20003f04270 */
[----:B------:R-:W-:Y:S02]  /*3460*/  VIADD R17, R36, 0x8 ;  /* 0x0000000824117836 */ /* 0x000fe40000000000 */
[----:B------:R-:W-:-:S05]  /*3470*/  IMAD.IADD R39, R35, 0x1, R20 ;  /* 0x0000000123277824 */ /* 0x000fca00078e0214 */
[----:B------:R-:W0:Y:S02]  /*3480*/  SHFL.DOWN PT, R20, R39, 0x4, R44 ;  /* 0x0880000027147989 */ /* 0x000e2400000e002c */
[----:B0-----:R-:W-:Y:S02]  /*3490*/  SEL R20, R20, RZ, !P0 ;  /* 0x000000ff14147207 */ /* 0x001fe40004000000 */
[----:B------:R-:W-:Y:S02]  /*34a0*/  ISETP.GT.AND P0, PT, R17, R44, PT ;  /* 0x0000002c1100720c */ /* 0x000fe40003f04270 */
[----:B------:R-:W0:Y:S01]  /*34b0*/  LDC.64 R16, c[0x0][0x390] ;  /* 0x0000e400ff107b82 */ /* 0x000e220000000a00 */
[----:B------:R-:W-:-:S05]  /*34c0*/  IMAD.IADD R25, R39, 0x1, R20 ;  /* 0x0000000127197824 */ /* 0x000fca00078e0214 */
[----:B------:R-:W1:Y:S01]  /*34d0*/  SHFL.DOWN PT, R20, R25, 0x8, R44 ;  /* 0x0900000019147989 */ /* 0x000e6200000e002c */
[----:B0-----:R-:W-:-:S05]  /*34e0*/  IADD3 R35, P3, PT, R16, 0x100, RZ ;  /* 0x0000010010237810 */ /* 0x001fca0007f7e0ff */
[----:B------:R-:W-:Y:S01]  /*34f0*/  IMAD.X R39, RZ, RZ, R17, P3 ;  /* 0x000000ffff277224 */ /* 0x000fe200018e0611 */
[----:B-1----:R-:W-:Y:S02]  /*3500*/  SEL R20, R20, RZ, !P0 ;  /* 0x000000ff14147207 */ /* 0x002fe40004000000 */
[----:B------:R-:W-:-:S03]  /*3510*/  ISETP.NE.AND P0, PT, R24, 0x65, PT ;  /* 0x000000651800780c */ /* 0x000fc60003f05270 */
[----:B------:R-:W-:-:S05]  /*3520*/  IMAD.IADD R26, R25, 0x1, R20 ;  /* 0x00000001191a7824 */ /* 0x000fca00078e0214 */
[----:B------:R-:W0:Y:S05]  /*3530*/  SHFL.DOWN PT, R20, R26, 0x10, R44 ;  /* 0x0a0000001a147989 */ /* 0x000e2a00000e002c */
[----:B------:R-:W-:Y:S02]  /*3540*/  VOTE.ALL P0, P0 ;  /* 0x0000000000ff7806 */ /* 0x000fe40000000000 */
[----:B0-----:R-:W-:-:S05]  /*3550*/  SEL R19, R20, RZ, !P2 ;  /* 0x000000ff14137207 */ /* 0x001fca0005000000 */
[----:B------:R-:W-:-:S07]  /*3560*/  IMAD.IADD R26, R26, 0x1, R19 ;  /* 0x000000011a1a7824 */ /* 0x000fce00078e0213 */
.L_x_76:
[----:B------:R-:W-:Y:S05]  /*3570*/  @!P0 BRA `(.L_x_25) ;  /* 0x0000000400348947 */ /* 0x000fea0003800000 */
[----:B------:R-:W-:-:S07]  /*3580*/  IMAD.MOV.U32 R44, RZ, RZ, 0x3b8 ;  /* 0x000003b8ff2c7424 */ /* 0x000fce00078e00ff */
.L_x_31:
        /* <DEDUP_REMOVED lines=10> */
.L_x_79:
[----:B------:R-:W-:Y:S05]  /*3630*/  @!P0 BRA `(.L_x_27) ;  /* 0x0000000000748947 */ /* 0x000fea0003800000 */
[----:B------:R-:W-:-:S07]  /*3640*/  IMAD.MOV.U32 R20, RZ, RZ, R44 ;  /* 0x000000ffff147224 */ /* 0x000fce00078e002c */
.L_x_29:
        /* <DEDUP_REMOVED lines=8> */
[----:B------:R-:W0:Y:S02]  /*36d0*/  F2I.FTZ.U32.TRUNC.NTZ R19, R19 ;  /* 0x0000001300137305 */ /* 0x000e24000021f000 */
[----:B0-----:R-:W-:Y:S02]  /*36e0*/  IMAD R25, R18, R19, RZ ;  /* 0x0000001312197224 */ /* 0x001fe400078e02ff */
[----:B------:R-:W-:-:S04]  /*36f0*/  IMAD.MOV.U32 R18, RZ, RZ, RZ ;  /* 0x000000ffff127224 */ /* 0x000fc800078e00ff */
        /* <DEDUP_REMOVED lines=16> */
.L_x_82:
[----:B------:R-:W-:Y:S05]  /*3800*/  @P0 BRA `(.L_x_29) ;  /* 0xfffffffc00900947 */ /* 0x000fea000383ffff */
.L_x_27:
[----:B------:R-:W-:Y:S01]  /*3810*/  UMOV UR5, 0xffffffff ;  /* 0xffffffff00057882 */ /* 0x000fe20000000000 */
[----:B------:R-:W-:Y:S02]  /*3820*/  ISETP.NE.AND P0, PT, R24, 0x65, PT ;  /* 0x000000651800780c */ /* 0x000fe40003f05270 */
[----:B------:R-:W-:Y:S11]  /*3830*/  BRA.DIV UR5, `(.L_x_30) ;  /* 0x0000001a05fc7947 */ /* 0x000ff6000b800000 */
[----:B------:R-:W-:Y:S01]  /*3840*/  VOTE.ANY R19, PT, !P0 ;  /* 0x0000000000137806 */ /* 0x000fe200040e0100 */
[----:B------:R-:W-:Y:S02]  /*3850*/  VIADD R17, R36, 0x2 ;  /* 0x0000000224117836 */ /* 0x000fe40000000000 */
[----:B------:R-:W-:Y:S01]  /*3860*/  VIADD R21, R21, 0xffffffe0 ;  /* 0xffffffe015157836 */ /* 0x000fe20000000000 */
[----:B------:R-:W-:-:S05]  /*3870*/  LOP3.LUT R19, R19, 0x80000000, R53, 0xec, !PT ;  /* 0x8000000013137812 */ /* 0x000fca00078eec35 */
[----:B------:R-:W-:-:S05]  /*3880*/  VIADD R16, R19, 0xffffffff ;  /* 0xffffffff13107836 */ /* 0x000fca0000000000 */
[----:B------:R-:W-:-:S06]  /*3890*/  LOP3.LUT R16, R19, R16, RZ, 0xc, !PT ;  /* 0x0000001013107212 */ /* 0x000fcc00078e0cff */
[----:B------:R-:W0:Y:S02]  /*38a0*/  POPC R16, R16 ;  /* 0x0000001000107309 */ /* 0x000e240000000000 */
[----:B0-----:R-:W0:Y:S01]  /*38b0*/  SHFL.DOWN PT, R20, R25, 0x1, R16 ;  /* 0x0820000019147989 */ /* 0x001e2200000e0010 */
[----:B------:R-:W-:-:S04]  /*38c0*/  ISETP.GE.AND P0, PT, R36, R16, PT ;  /* 0x000000102400720c */ /* 0x000fc80003f06270 */
[----:B0-----:R-:W-:Y:S02]  /*38d0*/  SEL R20, R20, RZ, !P0 ;  /* 0x000000ff14147207 */ /* 0x001fe40004000000 */
[----:B------:R-:W-:Y:S01]  /*38e0*/  ISETP.GT.AND P0, PT, R17, R16, PT ;  /* 0x000000101100720c */ /* 0x000fe20003f04270 */
[----:B------:R-:W-:Y:S02]  /*38f0*/  VIADD R17, R36, 0x4 ;  /* 0x0000000424117836 */ /* 0x000fe40000000000 */
        /* <DEDUP_REMOVED lines=10> */
[----:B------:R-:W-:-:S03]  /*39a0*/  IMAD.IADD R25, R25, 0x1, R20 ;  /* 0x0000000119197824 */ /* 0x000fc600078e0214 */
[----:B------:R-:W-:Y:S02]  /*39b0*/  ISETP.GT.AND P2, PT, R17, R16, PT ;  /* 0x000000101100720c */ /* 0x000fe40003f44270 */
        /* <DEDUP_REMOVED lines=8> */
.L_x_91:
[----:B------:R-:W-:Y:S05]  /*3a40*/  @P0 BRA `(.L_x_31) ;  /* 0xfffffff800d00947 */ /* 0x000fea000383ffff */
.L_x_25:
        /* <DEDUP_REMOVED lines=15> */
.L_x_19:
[----:B------:R-:W-:Y:S05]  /*3b40*/  WARPSYNC.ALL ;  /* 0x0000000000007948 */ /* 0x000fea0003800000 */
[----:B------:R-:W0:Y:S08]  /*3b50*/  S2UR UR5, SR_CgaCtaId ;  /* 0x00000000000579c3 */ /* 0x000e300000008800 */
[----:B------:R-:W-:Y:S06]  /*3b60*/  BAR.SYNC.DEFER_BLOCKING 0x0 ;  /* 0x0000000000007b1d */ /* 0x000fec0000010000 */
[----:B------:R-:W-:Y:S01]  /*3b70*/  UMOV UR4, 0x400 ;  /* 0x0000040000047882 */ /* 0x000fe20000000000 */
[----:B-1----:R-:W1:Y:S01]  /*3b80*/  S2R R17, SR_TID.X ;  /* 0x0000000000117919 */ /* 0x002e620000002100 */
[----:B0-----:R-:W-:-:S09]  /*3b90*/  ULEA UR4, UR5, UR4, 0x18 ;  /* 0x0000000405047291 */ /* 0x001fd2000f8ec0ff */
[----:B------:R-:W0:Y:S01]  /*3ba0*/  LDS R16, [UR4+0x4c] ;  /* 0x00004c04ff107984 */ /* 0x000e220008000800 */
[----:B-1----:R-:W-:-:S04]  /*3bb0*/  ISETP.NE.AND P0, PT, R17, RZ, PT ;  /* 0x000000ff1100720c */ /* 0x002fc80003f05270 */
[----:B0-----:R-:W-:-:S05]  /*3bc0*/  SEL R16, R16, RZ, P0 ;  /* 0x000000ff10107207 */ /* 0x001fca0000000000 */
[----:B------:R-:W-:-:S07]  /*3bd0*/  IMAD.IADD R16, R16, 0x1, R19 ;  /* 0x0000000110107824 */ /* 0x000fce00078e0213 */
.L_x_18:
[----:B------:R-:W-:Y:S01]  /*3be0*/  IMAD.IADD R17, R2, 0x1, R16 ;  /* 0x0000000102117824 */ /* 0x000fe200078e0210 */
[----:B------:R-:W0:Y:S01]  /*3bf0*/  S2R R20, SR_LANEID ;  /* 0x0000000000147919 */ /* 0x000e220000000000 */
[----:B------:R-:W1:Y:S01]  /*3c00*/  S2UR UR5, SR_CTAID.X ;  /* 0x00000000000579c3 */ /* 0x000e620000002500 */
[----:B------:R-:W2:Y:S01]  /*3c10*/  LDCU.64 UR6, c[0x0][0x388] ;  /* 0x00007100ff0677ac */ /* 0x000ea20008000a00 */
[----:B------:R-:W-:Y:S01]  /*3c20*/  IMAD.IADD R2, R3, 0x1, R17 ;  /* 0x0000000103027824 */ /* 0x000fe200078e0211 */
[----:B------:R-:W3:Y:S03]  /*3c30*/  S2R R21, SR_TID.X ;  /* 0x0000000000157919 */ /* 0x000ee60000002100 */
[----:B------:R-:W-:Y:S01]  /*3c40*/  IMAD.IADD R3, R4, 0x1, R2 ;  /* 0x0000000104037824 */ /* 0x000fe200078e0202 */
[----:B------:R-:W4:Y:S03]  /*3c50*/  S2R R26, SR_TID.X ;  /* 0x00000000001a7919 */ /* 0x000f260000002100 */
[----:B------:R-:W-:-:S04]  /*3c60*/  IMAD.IADD R4, R5, 0x1, R3 ;  /* 0x0000000105047824 */ /* 0x000fc800078e0203 */
[----:B------:R-:W-:-:S04]  /*3c70*/  IMAD.IADD R5, R6, 0x1, R4 ;  /* 0x0000000106057824 */ /* 0x000fc800078e0204 */
[----:B------:R-:W-:-:S04]  /*3c80*/  IMAD.IADD R6, R7, 0x1, R5 ;  /* 0x0000000107067824 */ /* 0x000fc800078e0205 */
[----:B------:R-:W-:-:S04]  /*3c90*/  IMAD.IADD R7, R8, 0x1, R6 ;  /* 0x0000000108077824 */ /* 0x000fc800078e0206 */
[----:B------:R-:W-:-:S04]  /*3ca0*/  IMAD.IADD R8, R9, 0x1, R7 ;  /* 0x0000000109087824 */ /* 0x000fc800078e0207 */
[----:B------:R-:W-:Y:S02]  /*3cb0*/  IMAD.IADD R9, R10, 0x1, R8 ;  /* 0x000000010a097824 */ /* 0x000fe400078e0208 */
[----:B0-----:R-:W-:Y:S01]  /*3cc0*/  IMAD R24, R20, 0x54, R37 ;  /* 0x0000005414187824 */ /* 0x001fe200078e0225 */
[----:B------:R-:W-:Y:S01]  /*3cd0*/  BAR.SYNC.DEFER_BLOCKING 0x0 ;  /* 0x0000000000007b1d */ /* 0x000fe20000010000 */
[----:B------:R-:W-:Y:S01]  /*3ce0*/  IMAD.IADD R10, R11, 0x1, R9 ;  /* 0x000000010b0a7824 */ /* 0x000fe200078e0209 */
[----:B---3--:R-:W-:-:S03]  /*3cf0*/  ISETP.NE.AND P0, PT, R21, RZ, PT ;  /* 0x000000ff1500720c */ /* 0x008fc60003f05270 */
        /* <DEDUP_REMOVED lines=13> */
[----:B------:R-:W-:Y:S03]  /*3dd0*/  STS.64 [R24+0x20], R8 ;  /* 0x0000200818007388 */ /* 0x000fe60000000a00 */
[----:B------:R-:W-:Y:S01]  /*3de0*/  IMAD.IADD R22, R33, 0x1, R21 ;  /* 0x0000000121167824 */ /* 0x000fe200078e0215 */
[----:B0-----:R-:W1:Y:S01]  /*3df0*/  LDC R2, c[0x0][0x398] ;  /* 0x0000e600ff027b82 */ /* 0x001e620000000800 */
[----:B------:R-:W-:Y:S02]  /*3e00*/  STS.64 [R24+0x28], R10 ;  /* 0x0000280a18007388 */ /* 0x000fe40000000a00 */
[----:B------:R-:W-:-:S02]  /*3e10*/  IMAD.IADD R23, R34, 0x1, R22 ;  /* 0x0000000122177824 */ /* 0x000fc400078e0216 */
[----:B------:R4:W-:Y:S04]  /*3e20*/  STS.64 [R24+0x30], R12 ;  /* 0x0000300c18007388 */ /* 0x0009e80000000a00 */
[----:B------:R-:W-:Y:S04]  /*3e30*/  STS.64 [R24+0x38], R14 ;  /* 0x0000380e18007388 */ /* 0x000fe80000000a00 */
[----:B------:R-:W-:Y:S04]  /*3e40*/  STS.64 [R24+0x40], R18 ;  /* 0x0000401218007388 */ /* 0x000fe80000000a00 */
[----:B------:R-:W-:Y:S01]  /*3e50*/  STS.64 [R24+0x48], R20 ;  /* 0x0000481418007388 */ /* 0x000fe20000000a00 */
[----:B----4-:R-:W-:-:S02]  /*3e60*/  LOP3.LUT R12, R26, 0x1f, RZ, 0xc0, !PT ;  /* 0x0000001f1a0c7812 */ /* 0x010fc400078ec0ff */
[----:B------:R-:W-:Y:S01]  /*3e70*/  LOP3.LUT R26, R26, 0x3e0, RZ, 0xc0, !PT ;  /* 0x000003e01a1a7812 */ /* 0x000fe200078ec0ff */
[----:B------:R-:W-:Y:S01]  /*3e80*/  STS.64 [R24+0x50], R22 ;  /* 0x0000501618007388 */ /* 0x000fe20000000a00 */
[----:B------:R-:W-:-:S03]  /*3e90*/  NOP ;  /* 0x0000000000007918 */ /* 0x000fc60000000000 */
[----:B------:R-:W-:Y:S01]  /*3ea0*/  LDS R16, [R37] ;  /* 0x0000000025107984 */ /* 0x000fe20000000800 */
[----:B-1----:R-:W-:Y:S02]  /*3eb0*/  VIADD R2, R2, UR5 ;  /* 0x0000000502027c36 */ /* 0x002fe40008000000 */
[----:B------:R-:W-:Y:S01]  /*3ec0*/  IMAD R26, R26, 0x16, R12 ;  /* 0x000000161a1a7824 */ /* 0x000fe200078e020c */
[----:B------:R-:W-:Y:S04]  /*3ed0*/  LDS R8, [R37+0x80] ;  /* 0x0000800025087984 */ /* 0x000fe80000000800 */
        /* <DEDUP_REMOVED lines=19> */
[----:B------:R0:W-:Y:S04]  /*4010*/  LDS R23, [R37+0xa80] ;  /* 0x000a800025177984 */ /* 0x0001e80000000800 */
[----:B------:R1:W-:Y:S01]  /*4020*/  @!P0 STS [UR4+0x8400], R0 ;  /* 0x00840000ff008988 */ /* 0x0003e20008000804 */
[----:B------:R-:W-:Y:S01]  /*4030*/  BAR.SYNC.DEFER_BLOCKING 0x0 ;  /* 0x0000000000007b1d */ /* 0x000fe20000010000 */
[----:B0-----:R-:W-:-:S02]  /*4040*/  VIADD R37, R26, 0x20 ;  /* 0x000000201a257836 */ /* 0x001fc40000000000 */
[----:B-1----:R-:W-:-:S03]  /*4050*/  IMAD R0, R2, 0x2100, RZ ;  /* 0x0000210002007824 */ /* 0x002fc600078e02ff */
[----:B------:R-:W0:Y:S02]  /*4060*/  S2R R3, SR_TID.X ;  /* 0x0000000000037919 */ /* 0x000e240000002100 */
[----:B------:R-:W-:-:S04]  /*4070*/  IADD3 R0, P0, PT, R0, R26, RZ ;  /* 0x0000001a00007210 */ /* 0x000fc80007f1e0ff */
[----:B--2---:R-:W-:Y:S01]  /*4080*/  LEA R2, P1, R0, UR6, 0x2 ;  /* 0x0000000600027c11 */ /* 0x004fe2000f8210ff */
[----:B------:R-:W1:Y:S01]  /*4090*/  LDS R4, [UR4+0x8400] ;  /* 0x00840004ff047984 */ /* 0x000e620008000800 */
[C---:B0-----:R-:W-:Y:S02]  /*40a0*/  LOP3.LUT R12, R3.reuse, 0x3e0, RZ, 0xc0, !PT ;  /* 0x000003e0030c7812 */ /* 0x041fe400078ec0ff */
[----:B------:R-:W-:-:S05]  /*40b0*/  LOP3.LUT R3, R3, 0x1f, RZ, 0xc0, !PT ;  /* 0x0000001f03037812 */ /* 0x000fca00078ec0ff */
[----:B------:R-:W-:Y:S02]  /*40c0*/  IMAD R12, R12, 0x16, R3 ;  /* 0x000000160c0c7824 */ /* 0x000fe400078e0203 */
[----:B------:R-:W-:-:S05]  /*40d0*/  IMAD.X R3, RZ, RZ, RZ, P0 ;  /* 0x000000ffff037224 */ /* 0x000fca00000e06ff */
[----:B------:R-:W-:Y:S02]  /*40e0*/  LEA.HI.X R3, R0, UR7, R3, 0x2, P1 ;  /* 0x0000000700037c11 */ /* 0x000fe400088f1403 */
[-C--:B-1----:R-:W-:Y:S02]  /*40f0*/  ISETP.GE.AND P6, PT, R26, R4.reuse, PT ;  /* 0x000000041a00720c */ /* 0x082fe40003fc6270 */
[-C--:B------:R-:W-:Y:S01]  /*4100*/  ISETP.GE.AND P5, PT, R37, R4.reuse, PT ;  /* 0x000000042500720c */ /* 0x080fe20003fa6270 */
[C---:B------:R-:W-:Y:S01]  /*4110*/  VIADD R37, R12.reuse, 0x80 ;  /* 0x000000800c257836 */ /* 0x040fe20000000000 */
[-C--:B------:R-:W-:Y:S01]  /*4120*/  ISETP.GE.AND P0, PT, R51, R4.reuse, PT ;  /* 0x000000043300720c */ /* 0x080fe20003f06270 */
[----:B------:R-:W-:Y:S01]  /*4130*/  VIADD R51, R12, 0xa0 ;  /* 0x000000a00c337836 */ /* 0x000fe20000000000 */
[-C--:B------:R-:W-:Y:S02]  /*4140*/  ISETP.GE.AND P4, PT, R50, R4.reuse, PT ;  /* 0x000000043200720c */ /* 0x080fe40003f86270 */
[-C--:B------:R-:W-:Y:S01]  /*4150*/  ISETP.GE.AND P3, PT, R37, R4.reuse, PT ;  /* 0x000000042500720c */ /* 0x080fe20003f66270 */
[----:B------:R-:W-:Y:S01]  /*4160*/  VIADD R37, R12, 0xe0 ;  /* 0x000000e00c257836 */ /* 0x000fe20000000000 */
[----:B------:R-:W-:-:S02]  /*4170*/  ISETP.GE.AND P2, PT, R51, R4, PT ;  /* 0x000000043300720c */ /* 0x000fc40003f46270 */
[-C--:B------:R-:W-:Y:S01]  /*4180*/  ISETP.GE.AND P1, PT, R49, R4.reuse, PT ;  /* 0x000000043100720c */ /* 0x080fe20003f26270 */
[----:B------:R-:W-:Y:S01]  /*4190*/  @!P6 STG.E desc[UR8][R2.64], R16 ;  /* 0x000000100200e986 */ /* 0x000fe2000c101908 */
[-C--:B------:R-:W-:Y:S01]  /*41a0*/  ISETP.GE.AND P6, PT, R37, R4.reuse, PT ;  /* 0x000000042500720c */ /* 0x080fe20003fc6270 */
[----:B------:R-:W-:Y:S02]  /*41b0*/  VIADD R37, R12, 0x120 ;  /* 0x000001200c257836 */ /* 0x000fe40000000000 */
[----:B------:R-:W-:Y:S01]  /*41c0*/  @!P5 STG.E desc[UR8][R2.64+0x80], R8 ;  /* 0x000080080200d986 */ /* 0x000fe2000c101908 */
[----:B------:R-:W-:-:S03]  /*41d0*/  ISETP.GE.AND P5, PT, R48, R4, PT ;  /* 0x000000043000720c */ /* 0x000fc60003fa6270 */
[----:B------:R-:W-:Y:S01]  /*41e0*/  @!P0 STG.E desc[UR8][R2.64+0x100], R10 ;  /* 0x0001000a02008986 */ /* 0x000fe2000c101908 */
[-C--:B------:R-:W-:Y:S01]  /*41f0*/  ISETP.GE.AND P0, PT, R37, R4.reuse, PT ;  /* 0x000000042500720c */ /* 0x080fe20003f06270 */
[----:B------:R-:W-:Y:S02]  /*4200*/  VIADD R37, R12, 0x1c0 ;  /* 0x000001c00c257836 */ /* 0x000fe40000000000 */
[----:B------:R-:W-:Y:S01]  /*4210*/  @!P4 STG.E desc[UR8][R2.64+0x180], R6 ;  /* 0x000180060200c986 */ /* 0x000fe2000c101908 */
[----:B------:R-:W-:-:S03]  /*4220*/  ISETP.GE.AND P4, PT, R47, R4, PT ;  /* 0x000000042f00720c */ /* 0x000fc60003f86270 */
[----:B------:R-:W-:Y:S01]  /*4230*/  @!P3 STG.E desc[UR8][R2.64+0x200], R53 ;  /* 0x000200350200b986 */ /* 0x000fe2000c101908 */
[----:B------:R-:W-:-:S03]  /*4240*/  ISETP.GE.AND P3, PT, R46, R4, PT ;  /* 0x000000042e00720c */ /* 0x000fc60003f66270 */
[----:B------:R-:W-:Y:S01]  /*4250*/  @!P2 STG.E desc[UR8][R2.64+0x280], R39 ;  /* 0x000280270200a986 */ /* 0x000fe2000c101908 */
[----:B------:R-:W-:-:S03]  /*4260*/  ISETP.GE.AND P2, PT, R45, R4, PT ;  /* 0x000000042d00720c */ /* 0x000fc60003f46270 */
[----:B------:R0:W-:Y:S01]  /*4270*/  @!P1 STG.E desc[UR8][R2.64+0x300], R33 ;  /* 0x0003002102009986 */ /* 0x0001e2000c101908 */
[-C--:B------:R-:W-:Y:S01]  /*4280*/  ISETP.GE.AND P1, PT, R43, R4.reuse, PT ;  /* 0x000000042b00720c */ /* 0x080fe20003f26270 */
[C---:B------:R-:W-:Y:S02]  /*4290*/  VIADD R43, R12.reuse, 0x220 ;  /* 0x000002200c2b7836 */ /* 0x040fe40000000000 */
[----:B------:R-:W-:Y:S01]  /*42a0*/  @!P6 STG.E desc[UR8][R2.64+0x380], R35 ;  /* 0x000380230200e986 */ /* 0x000fe2000c101908 */
[-C--:B------:R-:W-:Y:S01]  /*42b0*/  ISETP.GE.AND P6, PT, R37, R4.reuse, PT ;  /* 0x000000042500720c */ /* 0x080fe20003fc6270 */
[----:B------:R-:W-:Y:S02]  /*42c0*/  VIADD R37, R12, 0x200 ;  /* 0x000002000c257836 */ /* 0x000fe40000000000 */
[----:B------:R1:W-:Y:S01]  /*42d0*/  @!P5 STG.E desc[UR8][R2.64+0x400], R31 ;  /* 0x0004001f0200d986 */ /* 0x0003e2000c101908 */
[----:B------:R-:W-:Y:S01]  /*42e0*/  ISETP.GE.AND P5, PT, R42, R4, PT ;  /* 0x000000042a00720c */ /* 0x000fe20003fa6270 */
[----:B0-----:R-:W-:-:S02]  /*42f0*/  VIADD R33, R12, 0x260 ;  /* 0x000002600c217836 */ /* 0x001fc40000000000 */
[----:B------:R0:W-:Y:S01]  /*4300*/  @!P0 STG.E desc[UR8][R2.64+0x480], R25 ;  /* 0x0004801902008986 */ /* 0x0001e2000c101908 */
[----:B------:R-:W-:-:S03]  /*4310*/  ISETP.GE.AND P0, PT, R37, R4, PT ;  /* 0x000000042500720c */ /* 0x000fc60003f06270 */
[----:B------:R0:W-:Y:S01]  /*4320*/  @!P4 STG.E desc[UR8][R2.64+0x500], R27 ;  /* 0x0005001b0200c986 */ /* 0x0001e2000c101908 */
[-C--:B------:R-:W-:Y:S01]  /*4330*/  ISETP.GE.AND P4, PT, R43, R4.reuse, PT ;  /* 0x000000042b00720c */ /* 0x080fe20003f86270 */
[----:B-1----:R-:W-:Y:S02]  /*4340*/  VIADD R31, R12, 0x280 ;  /* 0x000002800c1f7836 */ /* 0x002fe40000000000 */
[----:B------:R0:W-:Y:S01]  /*4350*/  @!P3 STG.E desc[UR8][R2.64+0x580], R29 ;  /* 0x0005801d0200b986 */ /* 0x0001e2000c101908 */
[----:B------:R-:W-:-:S03]  /*4360*/  ISETP.GE.AND P3, PT, R41, R4, PT ;  /* 0x000000042900720c */ /* 0x000fc60003f66270 */
[----:B------:R0:W-:Y:S01]  /*4370*/  @!P2 STG.E desc[UR8][R2.64+0x600], R19 ;  /* 0x000600130200a986 */ /* 0x0001e2000c101908 */
[----:B------:R-:W-:-:S03]  /*4380*/  ISETP.GE.AND P2, PT, R33, R4, PT ;  /* 0x000000042100720c */ /* 0x000fc60003f46270 */
[----:B------:R0:W-:Y:S01]  /*4390*/  @!P1 STG.E desc[UR8][R2.64+0x680], R21 ;  /* 0x0006801502009986 */ /* 0x0001e2000c101908 */
[----:B------:R-:W-:-:S03]  /*43a0*/  ISETP.GE.AND P1, PT, R31, R4, PT ;  /* 0x000000041f00720c */ /* 0x000fc60003f26270 */
[----:B------:R0:W-:Y:S01]  /*43b0*/  @!P6 STG.E desc[UR8][R2.64+0x700], R17 ;  /* 0x000700110200e986 */ /* 0x0001e2000c101908 */
[----:B------:R-:W-:-:S03]  /*43c0*/  ISETP.GE.AND P6, PT, R40, R4, PT ;  /* 0x000000042800720c */ /* 0x000fc60003fc6270 */
[----:B------:R0:W-:Y:S04]  /*43d0*/  @!P5 STG.E desc[UR8][R2.64+0x780], R15 ;  /* 0x0007800f0200d986 */ /* 0x0001e8000c101908 */
[----:B------:R0:W-:Y:S04]  /*43e0*/  @!P0 STG.E desc[UR8][R2.64+0x800], R13 ;  /* 0x0008000d02008986 */ /* 0x0001e8000c101908 */
[----:B------:R0:W-:Y:S04]  /*43f0*/  @!P4 STG.E desc[UR8][R2.64+0x880], R11 ;  /* 0x0008800b0200c986 */ /* 0x0001e8000c101908 */
[----:B------:R0:W-:Y:S04]  /*4400*/  @!P3 STG.E desc[UR8][R2.64+0x900], R9 ;  /* 0x000900090200b986 */ /* 0x0001e8000c101908 */
[----:B------:R0:W-:Y:S04]  /*4410*/  @!P2 STG.E desc[UR8][R2.64+0x980], R7 ;  /* 0x000980070200a986 */ /* 0x0001e8000c101908 */
[----:B------:R0:W-:Y:S01]  /*4420*/  @!P1 STG.E desc[UR8][R2.64+0xa00], R5 ;  /* 0x000a000502009986 */ /* 0x0001e2000c101908 */
[----:B------:R-:W-:Y:S05]  /*4430*/  @P6 EXIT ;  /* 0x000000000000694d */ /* 0x000fea0003800000 */
[----:B------:R-:W-:Y:S01]  /*4440*/  STG.E desc[UR8][R2.64+0xa80], R23 ;  /* 0x000a801702007986 */ /* 0x000fe2000c101908 */
[----:B------:R-:W-:Y:S05]  /*4450*/  EXIT ;  /* 0x000000000000794d */ /* 0x000fea0003800000 */
.L_x_5:
[----:B------:R-:W-:Y:S01]  /*4460*/  BSSY B1, `(.L_x_32) ;  /* 0x0000006000017945 */ /* 0x000fe20003800000 */
[----:B------:R-:W-:Y:S01]  /*4470*/  PLOP3.LUT P0, PT, P0, PT, PT, 0x8, 0x80 ;  /* 0x000000000080781c */ /* 0x000fe2000070e170 */
[----:B------:R-:W-:-:S12]  /*4480*/  IMAD.MOV.U32 R19, RZ, RZ, -0x1 ;  /* 0xffffffffff137424 */ /* 0x000fd800078e00ff */
[----:B------:R-:W-:Y:S05]  /*4490*/  WARPSYNC.COLLECTIVE R19, `(.L_x_33) ;  /* 0x0000000013087348 */ /* 0x000fea0003c00000 */
[----:B------:R-:W-:Y:S01]  /*44a0*/  VOTE.ANY P0, P0 ;  /* 0x0000000000ff7806 */ /* 0x000fe20000000100 */
[----:B------:R-:W-:-:S12]  /*44b0*/  ENDCOLLECTIVE ;  /* 0x000000000000791b */ /* 0x000fd80003800000 */
.L_x_33:
[----:B------:R-:W-:Y:S05]  /*44c0*/  BSYNC B1 ;  /* 0x0000000000017941 */ /* 0x000fea0003800000 */
.L_x_32:
[----:B------:R-:W-:Y:S05]  /*44d0*/  BRA `(.L_x_34) ;  /* 0xffffffc800a87947 */ /* 0x000fea000383ffff */
.L_x_7:
[----:B------:R-:W-:Y:S01]  /*44e0*/  BSSY B1, `(.L_x_35) ;  /* 0x0000006000017945 */ /* 0x000fe20003800000 */
[----:B------:R-:W-:Y:S01]  /*44f0*/  PLOP3.LUT P0, PT, P0, PT, PT, 0x8, 0x80 ;  /* 0x000000000080781c */ /* 0x000fe2000070e170 */
[----:B------:R-:W-:-:S12]  /*4500*/  IMAD.MOV.U32 R19, RZ, RZ, -0x1 ;  /* 0xffffffffff137424 */ /* 0x000fd800078e00ff */
[----:B------:R-:W-:Y:S05]  /*4510*/  WARPSYNC.COLLECTIVE R19, `(.L_x_36) ;  /* 0x0000000013087348 */ /* 0x000fea0003c00000 */
[----:B------:R-:W-:Y:S01]  /*4520*/  VOTE.ANY P0, P0 ;  /* 0x0000000000ff7806 */ /* 0x000fe20000000100 */
[----:B------:R-:W-:-:S12]  /*4530*/  ENDCOLLECTIVE ;  /* 0x000000000000791b */ /* 0x000fd80003800000 */
.L_x_36:
[----:B------:R-:W-:Y:S05]  /*4540*/  BSYNC B1 ;  /* 0x0000000000017941 */ /* 0x000fea0003800000 */
.L_x_35:
[----:B------:R-:W-:Y:S05]  /*4550*/  BRA `(.L_x_37) ;  /* 0xffffffc800fc7947 */ /* 0x000fea000383ffff */
.L_x_9:
[----:B------:R-:W0:Y:S01]  /*4560*/  S2R R48, SR_GEMASK ;  /* 0x0000000000307919 */ /* 0x000e220000003c00 */
[----:B------:R-:W-:Y:S01]  /*4570*/  BSSY B1, `(.L_x_38) ;  /* 0x0000006000017945 */ /* 0x000fe20003800000 */
[----:B------:R-:W-:Y:S01]  /*4580*/  PLOP3.LUT P0, PT, P0, PT, PT, 0x8, 0x80 ;  /* 0x000000000080781c */ /* 0x000fe2000070e170 */
[----:B------:R-:W-:-:S12]  /*4590*/  IMAD.MOV.U32 R19, RZ, RZ, -0x1 ;  /* 0xffffffffff137424 */ /* 0x000fd800078e00ff */
[----:B0-----:R-:W-:Y:S05]  /*45a0*/  WARPSYNC.COLLECTIVE R19, `(.L_x_39) ;  /* 0x0000000013087348 */ /* 0x001fea0003c00000 */
[----:B------:R-:W-:Y:S01]  /*45b0*/  VOTE.ANY R19, PT, P0 ;  /* 0x0000000000137806 */ /* 0x000fe200000e0100 */
[----:B0-----:R-:W-:Y:S06]  /*45c0*/  ENDCOLLECTIVE ;  /* 0x000000000000791b */ /* 0x001fec0003800000 */
.L_x_39:
[----:B------:R-:W-:Y:S05]  /*45d0*/  BSYNC B1 ;  /* 0x0000000000017941 */ /* 0x000fea0003800000 */
.L_x_38:
[----:B------:R-:W-:Y:S01]  /*45e0*/  LOP3.LUT R19, R19, 0x80000000, R48, 0xec, !PT ;  /* 0x8000000013137812 */ /* 0x000fe200078eec30 */
[----:B------:R-:W-:Y:S01]  /*45f0*/  IMAD.MOV.U32 R18, RZ, RZ, R41 ;  /* 0x000000ffff127224 */ /* 0x000fe200078e0029 */
[----:B------:R-:W0:Y:S01]  /*4600*/  LDC.64 R42, c[0x0][0x390] ;  /* 0x0000e400ff2a7b82 */ /* 0x000e220000000a00 */
[----:B------:R-:W-:Y:S02]  /*4610*/  IMAD.MOV.U32 R17, RZ, RZ, 0x1 ;  /* 0x00000001ff117424 */ /* 0x000fe400078e00ff */
[----:B------:R-:W-:Y:S02]  /*4620*/  VIADD R16, R19, 0xffffffff ;  /* 0xffffffff13107836 */ /* 0x000fe40000000000 */
[C---:B------:R-:W-:Y:S02]  /*4630*/  VIADD R23, R47.reuse, 0x4 ;  /* 0x000000042f177836 */ /* 0x040fe40000000000 */
[----:B------:R-:W-:Y:S01]  /*4640*/  VIADD R26, R47, 0x8 ;  /* 0x000000082f1a7836 */ /* 0x000fe20000000000 */
[----:B------:R-:W-:Y:S01]  /*4650*/  LOP3.LUT R22, R19, R16, RZ, 0xc, !PT ;  /* 0x0000001013167212 */ /* 0x000fe200078e0cff */
[----:B------:R-:W-:-:S03]  /*4660*/  IMAD.MOV.U32 R19, RZ, RZ, -0x1 ;  /* 0xffffffffff137424 */ /* 0x000fc600078e00ff */
[----:B------:R1:W2:Y:S02]  /*4670*/  POPC R16, R22 ;  /* 0x0000001600107309 */ /* 0x0002a40000000000 */
[----:B-1----:R-:W-:Y:S01]  /*4680*/  VIADD R22, R47, 0x2 ;  /* 0x000000022f167836 */ /* 0x002fe20000000000 */
[----:B0-2---:R-:W-:-:S13]  /*4690*/  IADD3 R42, P3, PT, R42, 0x100, RZ ;  /* 0x000001002a2a7810 */ /* 0x005fda0007f7e0ff */
[----:B------:R-:W-:Y:S05]  /*46a0*/  WARPSYNC.COLLECTIVE R19, `(.L_x_40) ;  /* 0x0000000013087348 */ /* 0x000fea0003c00000 */
[----:B------:R0:W1:Y:S02]  /*46b0*/  SHFL.DOWN P2, R20, R18, R17, R16 ;  /* 0x0800001112147389 */ /* 0x0000640000040010 */
[----:B01----:R-:W-:Y:S05]  /*46c0*/  ENDCOLLECTIVE ;  /* 0x000000000000791b */ /* 0x003fea0003800000 */
.L_x_40:
[-C--:B------:R-:W-:Y:S01]  /*46d0*/  ISETP.GE.AND P0, PT, R47, R16.reuse, PT ;  /* 0x000000102f00720c */ /* 0x080fe20003f06270 */
[----:B------:R-:W-:Y:S02]  /*46e0*/  IMAD.X R43, RZ, RZ, R43, P3 ;  /* 0x000000ffff2b7224 */ /* 0x000fe400018e062b */
[----:B------:R-:W-:Y:S01]  /*46f0*/  IMAD.MOV.U32 R17, RZ, RZ, 0x2 ;  /* 0x00000002ff117424 */ /* 0x000fe200078e00ff */
[----:B------:R-:W-:Y:S02]  /*4700*/  SEL R20, R20, RZ, !P0 ;  /* 0x000000ff14147207 */ /* 0x000fe40004000000 */
[----:B------:R-:W-:-:S03]  /*4710*/  ISETP.GT.AND P0, PT, R22, R16, PT ;  /* 0x000000101600720c */ /* 0x000fc60003f04270 */
[----:B------:R-:W-:-:S04]  /*4720*/  IMAD.IADD R37, R20, 0x1, R41 ;  /* 0x0000000114257824 */ /* 0x000fc800078e0229 */
[----:B------:R-:W-:-:S07]  /*4730*/  IMAD.MOV.U32 R18, RZ, RZ, R37 ;  /* 0x000000ffff127224 */ /* 0x000fce00078e0025 */
[----:B------:R-:W-:Y:S05]  /*4740*/  WARPSYNC.COLLECTIVE R19, `(.L_x_41) ;  /* 0x0000000013087348 */ /* 0x000fea0003c00000 */
[----:B------:R0:W1:Y:S02]  /*4750*/  SHFL.DOWN P2, R20, R18, R17, R16 ;  /* 0x0800001112147389 */ /* 0x0000640000040010 */
[----:B01----:R-:W-:Y:S05]  /*4760*/  ENDCOLLECTIVE ;  /* 0x000000000000791b */ /* 0x003fea0003800000 */
.L_x_41:
[----:B------:R-:W-:Y:S01]  /*4770*/  IMAD.MOV.U32 R17, RZ, RZ, 0x4 ;  /* 0x00000004ff117424 */ /* 0x000fe200078e00ff */
[----:B------:R-:W-:Y:S02]  /*4780*/  SEL R20, R20, RZ, !P0 ;  /* 0x000000ff14147207 */ /* 0x000fe40004000000 */
[----:B------:R-:W-:-:S03]  /*4790*/  ISETP.GT.AND P0, PT, R23, R16, PT ;  /* 0x000000101700720c */ /* 0x000fc60003f04270 */
[----:B------:R-:W-:Y:S02]  /*47a0*/  IMAD.IADD R39, R37, 0x1, R20 ;  /* 0x0000000125277824 */ /* 0x000fe400078e0214 */
[----:B------:R-:W-:Y:S02]  /*47b0*/  VIADD R37, R47, 0x10 ;  /* 0x000000102f257836 */ /* 0x000fe40000000000 */
[----:B------:R-:W-:-:S07]  /*47c0*/  IMAD.MOV.U32 R18, RZ, RZ, R39 ;  /* 0x000000ffff127224 */ /* 0x000fce00078e0027 */
[----:B------:R-:W-:Y:S05]  /*47d0*/  WARPSYNC.COLLECTIVE R19, `(.L_x_42) ;  /* 0x0000000013087348 */ /* 0x000fea0003c00000 */
[----:B------:R0:W1:Y:S02]  /*47e0*/  SHFL.DOWN P2, R20, R18, R17, R16 ;  /* 0x0800001112147389 */ /* 0x0000640000040010 */
[----:B01----:R-:W-:Y:S05]  /*47f0*/  ENDCOLLECTIVE ;  /* 0x000000000000791b */ /* 0x003fea0003800000 */
.L_x_42:
        /* <DEDUP_REMOVED lines=8> */
.L_x_43:
[----:B------:R-:W-:Y:S01]  /*4880*/  IMAD.MOV.U32 R17, RZ, RZ, 0x10 ;  /* 0x00000010ff117424 */ /* 0x000fe200078e00ff */
[----:B------:R-:W-:Y:S02]  /*4890*/  SEL R20, R20, RZ, !P0 ;  /* 0x000000ff14147207 */ /* 0x000fe40004000000 */
[----:B------:R-:W-:-:S03]  /*48a0*/  ISETP.NE.AND P0, PT, R40, 0x65, PT ;  /* 0x000000652800780c */ /* 0x000fc60003f05270 */
[----:B------:R-:W-:-:S04]  /*48b0*/  IMAD.IADD R41, R51, 0x1, R20 ;  /* 0x0000000133297824 */ /* 0x000fc800078e0214 */
[----:B------:R-:W-:-:S07]  /*48c0*/  IMAD.MOV.U32 R18, RZ, RZ, R41 ;  /* 0x000000ffff127224 */ /* 0x000fce00078e0029 */
[----:B------:R-:W-:Y:S05]  /*48d0*/  WARPSYNC.COLLECTIVE R19, `(.L_x_44) ;  /* 0x0000000013087348 */ /* 0x000fea0003c00000 */
[----:B------:R0:W1:Y:S02]  /*48e0*/  SHFL.DOWN P2, R20, R18, R17, R16 ;  /* 0x0800001112147389 */ /* 0x0000640000040010 */
[----:B01----:R-:W-:Y:S05]  /*48f0*/  ENDCOLLECTIVE ;  /* 0x000000000000791b */ /* 0x003fea0003800000 */
.L_x_44:
[----:B------:R-:W-:Y:S05]  /*4900*/  WARPSYNC.COLLECTIVE R19, `(.L_x_45) ;  /* 0x0000000013087348 */ /* 0x000fea0003c00000 */
[----:B------:R-:W-:Y:S01]  /*4910*/  VOTE.ALL P0, P0 ;  /* 0x0000000000ff7806 */ /* 0x000fe20000000000 */
[----:B------:R-:W-:-:S12]  /*4920*/  ENDCOLLECTIVE ;  /* 0x000000000000791b */ /* 0x000fd80003800000 */
.L_x_45:
[----:B------:R-:W-:-:S04]  /*4930*/  ISETP.GT.AND P2, PT, R37, R16, PT ;  /* 0x000000102500720c */ /* 0x000fc80003f44270 */
[----:B------:R-:W-:-:S05]  /*4940*/  SEL R20, R20, RZ, !P2 ;  /* 0x000000ff14147207 */ /* 0x000fca0005000000 */
[----:B------:R-:W-:Y:S01]  /*4950*/  IMAD.IADD R39, R41, 0x1, R20 ;  /* 0x0000000129277824 */ /* 0x000fe200078e0214 */
[----:B------:R-:W-:Y:S06]  /*4960*/  BRA `(.L_x_46) ;  /* 0xffffffc800947947 */ /* 0x000fec000383ffff */
.L_x_11:
[----:B------:R-:W-:Y:S01]  /*4970*/  BSSY B1, `(.L_x_47) ;  /* 0x0000006000017945 */ /* 0x000fe20003800000 */
[----:B------:R-:W-:Y:S01]  /*4980*/  PLOP3.LUT P0, PT, P0, PT, PT, 0x8, 0x80 ;  /* 0x000000000080781c */ /* 0x000fe2000070e170 */
[----:B------:R-:W-:-:S12]  /*4990*/  IMAD.MOV.U32 R19, RZ, RZ, -0x1 ;  /* 0xffffffffff137424 */ /* 0x000fd800078e00ff */
[----:B------:R-:W-:Y:S05]  /*49a0*/  WARPSYNC.COLLECTIVE R19, `(.L_x_48) ;  /* 0x0000000013087348 */ /* 0x000fea0003c00000 */
[----:B------:R-:W-:Y:S01]  /*49b0*/  VOTE.ANY P0, P0 ;  /* 0x0000000000ff7806 */ /* 0x000fe20000000100 */
[----:B------:R-:W-:-:S12]  /*49c0*/  ENDCOLLECTIVE ;  /* 0x000000000000791b */ /* 0x000fd80003800000 */
.L_x_48:
[----:B------:R-:W-:Y:S05]  /*49d0*/  BSYNC B1 ;  /* 0x0000000000017941 */ /* 0x000fea0003800000 */
.L_x_47:
[----:B------:R-:W-:Y:S05]  /*49e0*/  BRA `(.L_x_49) ;  /* 0xffffffc800a47947 */ /* 0x000fea000383ffff */
.L_x_13:
[----:B------:R-:W-:Y:S01]  /*49f0*/  BSSY B1, `(.L_x_50) ;  /* 0x0000006000017945 */ /* 0x000fe20003800000 */
[----:B------:R-:W-:Y:S01]  /*4a00*/  PLOP3.LUT P0, PT, P0, PT, PT, 0x8, 0x80 ;  /* 0x000000000080781c */ /* 0x000fe2000070e170 */
[----:B------:R-:W-:-:S12]  /*4a10*/  IMAD.MOV.U32 R19, RZ, RZ, -0x1 ;  /* 0xffffffffff137424 */ /* 0x000fd800078e00ff */
[----:B------:R-:W-:Y:S05]  /*4a20*/  WARPSYNC.COLLECTIVE R19, `(.L_x_51) ;  /* 0x0000000013087348 */ /* 0x000fea0003c00000 */
[----:B------:R-:W-:Y:S01]  /*4a30*/  VOTE.ANY P0, P0 ;  /* 0x0000000000ff7806 */ /* 0x000fe20000000100 */
[----:B------:R-:W-:-:S12]  /*4a40*/  ENDCOLLECTIVE ;  /* 0x000000000000791b */ /* 0x000fd80003800000 */
.L_x_51:
[----:B------:R-:W-:Y:S05]  /*4a50*/  BSYNC B1 ;  /* 0x0000000000017941 */ /* 0x000fea0003800000 */
.L_x_50:
[----:B------:R-:W-:Y:S05]  /*4a60*/  BRA `(.L_x_52) ;  /* 0xffffffc800f87947 */ /* 0x000fea000383ffff */
.L_x_15:
[----:B------:R-:W-:Y:S01]  /*4a70*/  BSSY B1, `(.L_x_53) ;  /* 0x0000006000017945 */ /* 0x000fe20003800000 */
[----:B------:R-:W-:Y:S01]  /*4a80*/  PLOP3.LUT P0, PT, P0, PT, PT, 0x8, 0x80 ;  /* 0x000000000080781c */ /* 0x000fe2000070e170 */
[----:B------:R-:W-:-:S12]  /*4a90*/  IMAD.MOV.U32 R19, RZ, RZ, -0x1 ;  /* 0xffffffffff137424 */ /* 0x000fd800078e00ff */
[----:B------:R-:W-:Y:S05]  /*4aa0*/  WARPSYNC.COLLECTIVE R19, `(.L_x_54) ;  /* 0x0000000013087348 */ /* 0x000fea0003c00000 */
[----:B------:R-:W-:Y:S01]  /*4ab0*/  VOTE.ANY R19, PT, P0 ;  /* 0x0000000000137806 */ /* 0x000fe200000e0100 */
[----:B------:R-:W-:Y:S06]  /*4ac0*/  ENDCOLLECTIVE ;  /* 0x000000000000791b */ /* 0x000fec0003800000 */
.L_x_54:
[----:B------:R-:W-:Y:S05]  /*4ad0*/  BSYNC B1 ;  /* 0x0000000000017941 */ /* 0x000fea0003800000 */
.L_x_53:
[----:B------:R-:W-:Y:S01]  /*4ae0*/  LOP3.LUT R19, R19, 0x80000000, R48, 0xec, !PT ;  /* 0x8000000013137812 */ /* 0x000fe200078eec30 */
[----:B------:R-:W-:Y:S02]  /*4af0*/  IMAD.MOV.U32 R18, RZ, RZ, R41 ;  /* 0x000000ffff127224 */ /* 0x000fe400078e0029 */
[----:B------:R-:W-:Y:S02]  /*4b00*/  IMAD.MOV.U32 R17, RZ, RZ, 0x1 ;  /* 0x00000001ff117424 */ /* 0x000fe400078e00ff */
[----:B------:R-:W-:Y:S02]  /*4b10*/  VIADD R16, R19, 0xffffffff ;  /* 0xffffffff13107836 */ /* 0x000fe40000000000 */
[----:B------:R-:W-:-:S03]  /*4b20*/  VIADD R21, R21, 0xffffffe0 ;  /* 0xffffffe015157836 */ /* 0x000fc60000000000 */
[----:B------:R-:W-:Y:S01]  /*4b30*/  LOP3.LUT R50, R19, R16, RZ, 0xc, !PT ;  /* 0x0000001013327212 */ /* 0x000fe200078e0cff */
[----:B------:R-:W-:-:S03]  /*4b40*/  IMAD.MOV.U32 R19, RZ, RZ, -0x1 ;  /* 0xffffffffff137424 */ /* 0x000fc600078e00ff */
[----:B------:R0:W1:Y:S04]  /*4b50*/  POPC R16, R50 ;  /* 0x0000003200107309 */ /* 0x0000680000000000 */
[----:B01----:R-:W-:Y:S05]  /*4b60*/  WARPSYNC.COLLECTIVE R19, `(.L_x_55) ;  /* 0x0000000013087348 */ /* 0x003fea0003c00000 */
[----:B-1----:R1:W2:Y:S02]  /*4b70*/  SHFL.DOWN P2, R20, R18, R17, R16 ;  /* 0x0800001112147389 */ /* 0x0022a40000040010 */
[----:B012---:R-:W-:Y:S05]  /*4b80*/  ENDCOLLECTIVE ;  /* 0x000000000000791b */ /* 0x007fea0003800000 */
.L_x_55:
[----:B------:R-:W-:Y:S01]  /*4b90*/  ISETP.GE.AND P0, PT, R47, R16, PT ;  /* 0x000000102f00720c */ /* 0x000fe20003f06270 */
[----:B------:R-:W-:-:S03]  /*4ba0*/  IMAD.MOV.U32 R17, RZ, RZ, 0x2 ;  /* 0x00000002ff117424 */ /* 0x000fc600078e00ff */
[----:B------:R-:W-:Y:S02]  /*4bb0*/  SEL R20, R20, RZ, !P0 ;  /* 0x000000ff14147207 */ /* 0x000fe40004000000 */
[----:B------:R-:W-:-:S03]  /*4bc0*/  ISETP.GT.AND P0, PT, R22, R16, PT ;  /* 0x000000101600720c */ /* 0x000fc60003f04270 */
[----:B------:R-:W-:-:S04]  /*4bd0*/  IMAD.IADD R51, R20, 0x1, R41 ;  /* 0x0000000114337824 */ /* 0x000fc800078e0229 */
[----:B------:R-:W-:-:S07]  /*4be0*/  IMAD.MOV.U32 R18, RZ, RZ, R51 ;  /* 0x000000ffff127224 */ /* 0x000fce00078e0033 */
[----:B------:R-:W-:Y:S05]  /*4bf0*/  WARPSYNC.COLLECTIVE R19, `(.L_x_56) ;  /* 0x0000000013087348 */ /* 0x000fea0003c00000 */
[----:B------:R0:W1:Y:S02]  /*4c00*/  SHFL.DOWN P2, R20, R18, R17, R16 ;  /* 0x0800001112147389 */ /* 0x0000640000040010 */
[----:B01----:R-:W-:Y:S05]  /*4c10*/  ENDCOLLECTIVE ;  /* 0x000000000000791b */ /* 0x003fea0003800000 */
.L_x_56:
        /* <DEDUP_REMOVED lines=8> */
.L_x_57:
        /* <DEDUP_REMOVED lines=8> */
.L_x_58:
        /* <DEDUP_REMOVED lines=8> */
.L_x_59:
[----:B------:R-:W-:Y:S05]  /*4da0*/  WARPSYNC.COLLECTIVE R19, `(.L_x_60) ;  /* 0x0000000013087348 */ /* 0x000fea0003c00000 */
[----:B------:R-:W-:Y:S01]  /*4db0*/  VOTE.ALL P0, P0 ;  /* 0x0000000000ff7806 */ /* 0x000fe20000000000 */
[----:B------:R-:W-:-:S12]  /*4dc0*/  ENDCOLLECTIVE ;  /* 0x000000000000791b */ /* 0x000fd80003800000 */
.L_x_60:
[----:B------:R-:W-:-:S04]  /*4dd0*/  ISETP.GT.AND P2, PT, R37, R16, PT ;  /* 0x000000102500720c */ /* 0x000fc80003f44270 */
[----:B------:R-:W-:-:S04]  /*4de0*/  SEL R20, R20, RZ, !P2 ;  /* 0x000000ff14147207 */ /* 0x000fc80005000000 */
[----:B------:R-:W-:Y:S01]  /*4df0*/  IADD3 R39, PT, PT, R50, R20, R39 ;  /* 0x0000001432277210 */ /* 0x000fe20007ffe027 */
[----:B------:R-:W-:Y:S06]  /*4e00*/  BRA `(.L_x_61) ;  /* 0xffffffc800907947 */ /* 0x000fec000383ffff */
.L_x_20:
[----:B------:R-:W-:Y:S01]  /*4e10*/  BSSY B0, `(.L_x_62) ;  /* 0x0000006000007945 */ /* 0x000fe20003800000 */
[----:B------:R-:W-:Y:S01]  /*4e20*/  PLOP3.LUT P0, PT, P0, PT, PT, 0x8, 0x80 ;  /* 0x000000000080781c */ /* 0x000fe2000070e170 */
[----:B------:R-:W-:-:S12]  /*4e30*/  IMAD.MOV.U32 R19, RZ, RZ, -0x1 ;  /* 0xffffffffff137424 */ /* 0x000fd800078e00ff */
[----:B------:R-:W-:Y:S05]  /*4e40*/  WARPSYNC.COLLECTIVE R19, `(.L_x_63) ;  /* 0x0000000013087348 */ /* 0x000fea0003c00000 */
[----:B------:R-:W-:Y:S01]  /*4e50*/  VOTE.ANY P0, P0 ;  /* 0x0000000000ff7806 */ /* 0x000fe20000000100 */
[----:B------:R-:W-:-:S12]  /*4e60*/  ENDCOLLECTIVE ;  /* 0x000000000000791b */ /* 0x000fd80003800000 */
.L_x_63:
[----:B------:R-:W-:Y:S05]  /*4e70*/  BSYNC B0 ;  /* 0x0000000000007941 */ /* 0x000fea0003800000 */
.L_x_62:
[----:B------:R-:W-:Y:S05]  /*4e80*/  BRA `(.L_x_64) ;  /* 0xffffffe000a87947 */ /* 0x000fea000383ffff */
.L_x_22:
[----:B------:R-:W-:Y:S01]  /*4e90*/  BSSY B0, `(.L_x_65) ;  /* 0x0000006000007945 */ /* 0x000fe20003800000 */
[----:B------:R-:W-:Y:S01]  /*4ea0*/  PLOP3.LUT P0, PT, P0, PT, PT, 0x8, 0x80 ;  /* 0x000000000080781c */ /* 0x000fe2000070e170 */
[----:B------:R-:W-:-:S12]  /*4eb0*/  IMAD.MOV.U32 R19, RZ, RZ, -0x1 ;  /* 0xffffffffff137424 */ /* 0x000fd800078e00ff */
[----:B------:R-:W-:Y:S05]  /*4ec0*/  WARPSYNC.COLLECTIVE R19, `(.L_x_66) ;  /* 0x0000000013087348 */ /* 0x000fea0003c00000 */
[----:B------:R-:W-:Y:S01]  /*4ed0*/  VOTE.ANY P0, P0 ;  /* 0x0000000000ff7806 */ /* 0x000fe20000000100 */
[----:B------:R-:W-:-:S12]  /*4ee0*/  ENDCOLLECTIVE ;  /* 0x000000000000791b */ /* 0x000fd80003800000 */
.L_x_66:
[----:B------:R-:W-:Y:S05]  /*4ef0*/  BSYNC B0 ;  /* 0x0000000000007941 */ /* 0x000fea0003800000 */
.L_x_65:
[----:B------:R-:W-:Y:S05]  /*4f00*/  BRA `(.L_x_67) ;  /* 0xffffffe000fc7947 */ /* 0x000fea000383ffff */
.L_x_24:
[----:B------:R-:W0:Y:S01]  /*4f10*/  S2R R53, SR_GEMASK ;  /* 0x0000000000357919 */ /* 0x000e220000003c00 */
[----:B------:R-:W-:Y:S01]  /*4f20*/  BSSY B0, `(.L_x_68) ;  /* 0x0000006000007945 */ /* 0x000fe20003800000 */
[----:B------:R-:W-:Y:S01]  /*4f30*/  PLOP3.LUT P0, PT, P0, PT, PT, 0x8, 0x80 ;  /* 0x000000000080781c */ /* 0x000fe2000070e170 */
[----:B------:R-:W-:-:S12]  /*4f40*/  IMAD.MOV.U32 R19, RZ, RZ, -0x1 ;  /* 0xffffffffff137424 */ /* 0x000fd800078e00ff */
[----:B0-----:R-:W-:Y:S05]  /*4f50*/  WARPSYNC.COLLECTIVE R19, `(.L_x_69) ;  /* 0x0000000013087348 */ /* 0x001fea0003c00000 */
[----:B------:R-:W-:Y:S01]  /*4f60*/  VOTE.ANY R19, PT, P0 ;  /* 0x0000000000137806 */ /* 0x000fe200000e0100 */
[----:B0-----:R-:W-:Y:S06]  /*4f70*/  ENDCOLLECTIVE ;  /* 0x000000000000791b */ /* 0x001fec0003800000 */
.L_x_69:
[----:B------:R-:W-:Y:S05]  /*4f80*/  BSYNC B0 ;  /* 0x0000000000007941 */ /* 0x000fea0003800000 */
.L_x_68:
[----:B------:R-:W-:Y:S01]  /*4f90*/  LOP3.LUT R19, R19, 0x80000000, R53, 0xec, !PT ;  /* 0x8000000013137812 */ /* 0x000fe200078eec35 */
[----:B------:R-:W-:Y:S02]  /*4fa0*/  IMAD.MOV.U32 R18, RZ, RZ, R25 ;  /* 0x000000ffff127224 */ /* 0x000fe400078e0019 */
[----:B------:R-:W-:Y:S02]  /*4fb0*/  IMAD.MOV.U32 R17, RZ, RZ, 0x1 ;  /* 0x00000001ff117424 */ /* 0x000fe400078e00ff */
[----:B------:R-:W-:-:S05]  /*4fc0*/  VIADD R16, R19, 0xffffffff ;  /* 0xffffffff13107836 */ /* 0x000fca0000000000 */
[----:B------:R-:W-:Y:S01]  /*4fd0*/  LOP3.LUT R44, R19, R16, RZ, 0xc, !PT ;  /* 0x00000010132c7212 */ /* 0x000fe200078e0cff */
[----:B------:R-:W-:-:S05]  /*4fe0*/  IMAD.MOV.U32 R19, RZ, RZ, -0x1 ;  /* 0xffffffffff137424 */ /* 0x000fca00078e00ff */
[----:B------:R-:W0:Y:S02]  /*4ff0*/  POPC R44, R44 ;  /* 0x0000002c002c7309 */ /* 0x000e240000000000 */
[----:B0-----:R-:W-:Y:S01]  /*5000*/  IMAD.MOV.U32 R16, RZ, RZ, R44 ;  /* 0x000000ffff107224 */ /* 0x001fe200078e002c */
[----:B------:R-:W-:-:S13]  /*5010*/  ISETP.GE.AND P0, PT, R36, R44, PT ;  /* 0x0000002c2400720c */ /* 0x000fda0003f06270 */
[----:B------:R-:W-:Y:S05]  /*5020*/  WARPSYNC.COLLECTIVE R19, `(.L_x_70) ;  /* 0x0000000013087348 */ /* 0x000fea0003c00000 */
[----:B------:R0:W1:Y:S02]  /*5030*/  SHFL.DOWN P2, R20, R18, R17, R16 ;  /* 0x0800001112147389 */ /* 0x0000640000040010 */
[----:B01----:R-:W-:Y:S05]  /*5040*/  ENDCOLLECTIVE ;  /* 0x000000000000791b */ /* 0x003fea0003800000 */
.L_x_70:
[----:B------:R-:W-:Y:S01]  /*5050*/  IMAD.MOV.U32 R17, RZ, RZ, 0x2 ;  /* 0x00000002ff117424 */ /* 0x000fe200078e00ff */
[----:B------:R-:W-:-:S05]  /*5060*/  SEL R20, R20, RZ, !P0 ;  /* 0x000000ff14147207 */ /* 0x000fca0004000000 */
[----:B------:R-:W-:Y:S02]  /*5070*/  IMAD.IADD R35, R20, 0x1, R25 ;  /* 0x0000000114237824 */ /* 0x000fe400078e0219 */
[----:B------:R-:W-:Y:S02]  /*5080*/  VIADD R25, R36, 0x2 ;  /* 0x0000000224197836 */ /* 0x000fe40000000000 */
[----:B------:R-:W-:-:S03]  /*5090*/  IMAD.MOV.U32 R18, RZ, RZ, R35 ;  /* 0x000000ffff127224 */ /* 0x000fc600078e0023 */
[----:B------:R-:W-:Y:S01]  /*50a0*/  ISETP.GT.AND P0, PT, R25, R44, PT ;  /* 0x0000002c1900720c */ /* 0x000fe20003f04270 */
[----:B------:R-:W-:-:S12]  /*50b0*/  VIADD R25, R36, 0x4 ;  /* 0x0000000424197836 */ /* 0x000fd80000000000 */
[----:B------:R-:W-:Y:S05]  /*50c0*/  WARPSYNC.COLLECTIVE R19, `(.L_x_71) ;  /* 0x0000000013087348 */ /* 0x000fea0003c00000 */
[----:B------:R0:W1:Y:S02]  /*50d0*/  SHFL.DOWN P2, R20, R18, R17, R16 ;  /* 0x0800001112147389 */ /* 0x0000640000040010 */
[----:B01----:R-:W-:Y:S05]  /*50e0*/  ENDCOLLECTIVE ;  /* 0x000000000000791b */ /* 0x003fea0003800000 */
.L_x_71:
        /* <DEDUP_REMOVED lines=9> */
.L_x_72:
        /* <DEDUP_REMOVED lines=8> */
.L_x_73:
[----:B------:R-:W-:Y:S01]  /*5200*/  IMAD.MOV.U32 R17, RZ, RZ, 0x10 ;  /* 0x00000010ff117424 */ /* 0x000fe200078e00ff */
[----:B------:R-:W-:Y:S02]  /*5210*/  SEL R20, R20, RZ, !P0 ;  /* 0x000000ff14147207 */ /* 0x000fe40004000000 */
[----:B------:R-:W-:-:S03]  /*5220*/  ISETP.NE.AND P0, PT, R24, 0x65, PT ;  /* 0x000000651800780c */ /* 0x000fc60003f05270 */
[----:B------:R-:W-:Y:S02]  /*5230*/  IMAD.IADD R26, R25, 0x1, R20 ;  /* 0x00000001191a7824 */ /* 0x000fe400078e0214 */
[----:B------:R-:W-:Y:S02]  /*5240*/  VIADD R25, R36, 0x10 ;  /* 0x0000001024197836 */ /* 0x000fe40000000000 */
[----:B------:R-:W-:-:S03]  /*5250*/  IMAD.MOV.U32 R18, RZ, RZ, R26 ;  /* 0x000000ffff127224 */ /* 0x000fc600078e001a */
[----:B------:R-:W-:-:S13]  /*5260*/  ISETP.GT.AND P3, PT, R25, R44, PT ;  /* 0x0000002c1900720c */ /* 0x000fda0003f64270 */
[----:B------:R-:W-:Y:S05]  /*5270*/  WARPSYNC.COLLECTIVE R19, `(.L_x_74) ;  /* 0x0000000013087348 */ /* 0x000fea0003c00000 */
[----:B------:R0:W1:Y:S02]  /*5280*/  SHFL.DOWN P2, R20, R18, R17, R16 ;  /* 0x0800001112147389 */ /* 0x0000640000040010 */
[----:B01----:R-:W-:Y:S05]  /*5290*/  ENDCOLLECTIVE ;  /* 0x000000000000791b */ /* 0x003fea0003800000 */
.L_x_74:
[----:B------:R-:W-:Y:S05]  /*52a0*/  WARPSYNC.COLLECTIVE R19, `(.L_x_75) ;  /* 0x0000000013087348 */ /* 0x000fea0003c00000 */
[----:B------:R-:W-:Y:S01]  /*52b0*/  VOTE.ALL P0, P0 ;  /* 0x0000000000ff7806 */ /* 0x000fe20000000000 */
[----:B------:R-:W-:-:S12]  /*52c0*/  ENDCOLLECTIVE ;  /* 0x000000000000791b */ /* 0x000fd80003800000 */
.L_x_75:
[----:B------:R-:W0:Y:S01]  /*52d0*/  LDC.64 R16, c[0x0][0x390] ;  /* 0x0000e400ff107b82 */ /* 0x000e220000000a00 */
[----:B------:R-:W-:-:S05]  /*52e0*/  SEL R25, R20, RZ, !P3 ;  /* 0x000000ff14197207 */ /* 0x000fca0005800000 */
[----:B------:R-:W-:Y:S01]  /*52f0*/  IMAD.IADD R26, R26, 0x1, R25 ;  /* 0x000000011a1a7824 */ /* 0x000fe200078e0219 */
[----:B0-----:R-:W-:-:S05]  /*5300*/  IADD3 R35, P2, PT, R16, 0x100, RZ ;  /* 0x0000010010237810 */ /* 0x001fca0007f5e0ff */
[----:B------:R-:W-:Y:S01]  /*5310*/  IMAD.X R39, RZ, RZ, R17, P2 ;  /* 0x000000ffff277224 */ /* 0x000fe200010e0611 */
[----:B------:R-:W-:Y:S07]  /*5320*/  BRA `(.L_x_76) ;  /* 0xffffffe000907947 */ /* 0x000fee000383ffff */
.L_x_26:
[----:B------:R-:W-:Y:S01]  /*5330*/  BSSY B0, `(.L_x_77) ;  /* 0x0000006000007945 */ /* 0x000fe20003800000 */
[----:B------:R-:W-:Y:S01]  /*5340*/  PLOP3.LUT P0, PT, P0, PT, PT, 0x8, 0x80 ;  /* 0x000000000080781c */ /* 0x000fe2000070e170 */
[----:B------:R-:W-:-:S12]  /*5350*/  IMAD.MOV.U32 R19, RZ, RZ, -0x1 ;  /* 0xffffffffff137424 */ /* 0x000fd800078e00ff */
[----:B------:R-:W-:Y:S05]  /*5360*/  WARPSYNC.COLLECTIVE R19, `(.L_x_78) ;  /* 0x0000000013087348 */ /* 0x000fea0003c00000 */
[----:B------:R-:W-:Y:S01]  /*5370*/  VOTE.ANY P0, P0 ;  /* 0x0000000000ff7806 */ /* 0x000fe20000000100 */
[----:B------:R-:W-:-:S12]  /*5380*/  ENDCOLLECTIVE ;  /* 0x000000000000791b */ /* 0x000fd80003800000 */
.L_x_78:
[----:B------:R-:W-:Y:S05]  /*5390*/  BSYNC B0 ;  /* 0x0000000000007941 */ /* 0x000fea0003800000 */
.L_x_77:
[----:B------:R-:W-:Y:S05]  /*53a0*/  BRA `(.L_x_79) ;  /* 0xffffffe000a07947 */ /* 0x000fea000383ffff */
.L_x_28:
[----:B------:R-:W-:Y:S01]  /*53b0*/  BSSY B0, `(.L_x_80) ;  /* 0x0000006000007945 */ /* 0x000fe20003800000 */
[----:B------:R-:W-:Y:S01]  /*53c0*/  PLOP3.LUT P0, PT, P0, PT, PT, 0x8, 0x80 ;  /* 0x000000000080781c */ /* 0x000fe2000070e170 */
[----:B------:R-:W-:-:S12]  /*53d0*/  IMAD.MOV.U32 R19, RZ, RZ, -0x1 ;  /* 0xffffffffff137424 */ /* 0x000fd800078e00ff */
[----:B------:R-:W-:Y:S05]  /*53e0*/  WARPSYNC.COLLECTIVE R19, `(.L_x_81) ;  /* 0x0000000013087348 */ /* 0x000fea0003c00000 */
[----:B------:R-:W-:Y:S01]  /*53f0*/  VOTE.ANY P0, P0 ;  /* 0x0000000000ff7806 */ /* 0x000fe20000000100 */
[----:B------:R-:W-:-:S12]  /*5400*/  ENDCOLLECTIVE ;  /* 0x000000000000791b */ /* 0x000fd80003800000 */
.L_x_81:
[----:B------:R-:W-:Y:S05]  /*5410*/  BSYNC B0 ;  /* 0x0000000000007941 */ /* 0x000fea0003800000 */
.L_x_80:
[----:B------:R-:W-:Y:S05]  /*5420*/  BRA `(.L_x_82) ;  /* 0xffffffe000f47947 */ /* 0x000fea000383ffff */
.L_x_30:
[----:B------:R-:W-:Y:S01]  /*5430*/  BSSY B0, `(.L_x_83) ;  /* 0x0000006000007945 */ /* 0x000fe20003800000 */
[----:B------:R-:W-:Y:S01]  /*5440*/  PLOP3.LUT P0, PT, P0, PT, PT, 0x8, 0x80 ;  /* 0x000000000080781c */ /* 0x000fe2000070e170 */
[----:B------:R-:W-:-:S12]  /*5450*/  IMAD.MOV.U32 R19, RZ, RZ, -0x1 ;  /* 0xffffffffff137424 */ /* 0x000fd800078e00ff */
[----:B------:R-:W-:Y:S05]  /*5460*/  WARPSYNC.COLLECTIVE R19, `(.L_x_84) ;  /* 0x0000000013087348 */ /* 0x000fea0003c00000 */
[----:B------:R-:W-:Y:S01]  /*5470*/  VOTE.ANY R19, PT, P0 ;  /* 0x0000000000137806 */ /* 0x000fe200000e0100 */
[----:B------:R-:W-:Y:S06]  /*5480*/  ENDCOLLECTIVE ;  /* 0x000000000000791b */ /* 0x000fec0003800000 */
.L_x_84:
[----:B------:R-:W-:Y:S05]  /*5490*/  BSYNC B0 ;  /* 0x0000000000007941 */ /* 0x000fea0003800000 */
.L_x_83:
[----:B------:R-:W-:Y:S01]  /*54a0*/  LOP3.LUT R19, R19, 0x80000000, R53, 0xec, !PT ;  /* 0x8000000013137812 */ /* 0x000fe200078eec35 */
[----:B------:R-:W-:Y:S02]  /*54b0*/  IMAD.MOV.U32 R18, RZ, RZ, R25 ;  /* 0x000000ffff127224 */ /* 0x000fe400078e0019 */
[----:B------:R-:W-:Y:S02]  /*54c0*/  IMAD.MOV.U32 R17, RZ, RZ, 0x1 ;  /* 0x00000001ff117424 */ /* 0x000fe400078e00ff */
[----:B------:R-:W-:Y:S02]  /*54d0*/  VIADD R16, R19, 0xffffffff ;  /* 0xffffffff13107836 */ /* 0x000fe40000000000 */
[----:B------:R-:W-:-:S03]  /*54e0*/  VIADD R21, R21, 0xffffffe0 ;  /* 0xffffffe015157836 */ /* 0x000fc60000000000 */
[----:B------:R-:W-:Y:S01]  /*54f0*/  LOP3.LUT R16, R19, R16, RZ, 0xc, !PT ;  /* 0x0000001013107212 */ /* 0x000fe200078e0cff */
[----:B------:R-:W-:-:S05]  /*5500*/  IMAD.MOV.U32 R19, RZ, RZ, -0x1 ;  /* 0xffffffffff137424 */ /* 0x000fca00078e00ff */
[----:B------:R-:W0:Y:S02]  /*5510*/  POPC R16, R16 ;  /* 0x0000001000107309 */ /* 0x000e240000000000 */
[----:B0-----:R-:W-:Y:S05]  /*5520*/  WARPSYNC.COLLECTIVE R19, `(.L_x_85) ;  /* 0x0000000013087348 */ /* 0x001fea0003c00000 */
[----:B0-----:R0:W1:Y:S02]  /*5530*/  SHFL.DOWN P2, R20, R18, R17, R16 ;  /* 0x0800001112147389 */ /* 0x0010640000040010 */
[----:B01----:R-:W-:Y:S05]  /*5540*/  ENDCOLLECTIVE ;  /* 0x000000000000791b */ /* 0x003fea0003800000 */
.L_x_85:
[----:B------:R-:W-:Y:S01]  /*5550*/  ISETP.GE.AND P0, PT, R36, R16, PT ;  /* 0x000000102400720c */ /* 0x000fe20003f06270 */
[----:B------:R-:W-:-:S03]  /*5560*/  IMAD.MOV.U32 R17, RZ, RZ, 0x2 ;  /* 0x00000002ff117424 */ /* 0x000fc600078e00ff */
[----:B------:R-:W-:-:S05]  /*5570*/  SEL R20, R20, RZ, !P0 ;  /* 0x000000ff14147207 */ /* 0x000fca0004000000 */
[----:B------:R-:W-:Y:S02]  /*5580*/  IMAD.IADD R25, R20, 0x1, R25 ;  /* 0x0000000114197824 */ /* 0x000fe400078e0219 */
[----:B------:R-:W-:Y:S02]  /*5590*/  VIADD R20, R36, 0x2 ;  /* 0x0000000224147836 */ /* 0x000fe40000000000 */
[----:B------:R-:W-:-:S03]  /*55a0*/  IMAD.MOV.U32 R18, RZ, RZ, R25 ;  /* 0x000000ffff127224 */ /* 0x000fc600078e0019 */
[----:B------:R-:W-:-:S13]  /*55b0*/  ISETP.GT.AND P0, PT, R20, R16, PT ;  /* 0x000000101400720c */ /* 0x000fda0003f04270 */
[----:B------:R-:W-:Y:S05]  /*55c0*/  WARPSYNC.COLLECTIVE R19, `(.L_x_86) ;  /* 0x0000000013087348 */ /* 0x000fea0003c00000 */
[----:B------:R0:W1:Y:S02]  /*55d0*/  SHFL.DOWN P2, R20, R18, R17, R16 ;  /* 0x0800001112147389 */ /* 0x0000640000040010 */
[----:B01----:R-:W-:Y:S05]  /*55e0*/  ENDCOLLECTIVE ;  /* 0x000000000000791b */ /* 0x003fea0003800000 */
.L_x_86:
[----:B------:R-:W-:Y:S01]  /*55f0*/  IMAD.MOV.U32 R17, RZ, RZ, 0x4 ;  /* 0x00000004ff117424 */ /* 0x000fe200078e00ff */
        /* <DEDUP_REMOVED lines=8> */
.L_x_87:
        /* <DEDUP_REMOVED lines=9> */
.L_x_88:
[----:B------:R-:W-:Y:S01]  /*5710*/  IMAD.MOV.U32 R17, RZ, RZ, 0x10 ;  /* 0x00000010ff117424 */ /* 0x000fe200078e00ff */
[----:B------:R-:W-:-:S05]  /*5720*/  SEL R20, R20, RZ, !P0 ;  /* 0x000000ff14147207 */ /* 0x000fca0004000000 */
[----:B------:R-:W-:-:S04]  /*5730*/  IMAD.IADD R25, R25, 0x1, R20 ;  /* 0x0000000119197824 */ /* 0x000fc800078e0214 */
[----:B------:R-:W-:-:S07]  /*5740*/  IMAD.MOV.U32 R18, RZ, RZ, R25 ;  /* 0x000000ffff127224 */ /* 0x000fce00078e0019 */
[----:B------:R-:W-:Y:S05]  /*5750*/  WARPSYNC.COLLECTIVE R19, `(.L_x_89) ;  /* 0x0000000013087348 */ /* 0x000fea0003c00000 */
[----:B------:R0:W1:Y:S02]  /*5760*/  SHFL.DOWN P2, R20, R18, R17, R16 ;  /* 0x0800001112147389 */ /* 0x0000640000040010 */
[----:B01----:R-:W-:Y:S05]  /*5770*/  ENDCOLLECTIVE ;  /* 0x000000000000791b */ /* 0x003fea0003800000 */
.L_x_89:
[----:B------:R-:W-:-:S05]  /*5780*/  VIADD R17, R36, 0x10 ;  /* 0x0000001024117836 */ /* 0x000fca0000000000 */
[----:B------:R-:W-:-:S04]  /*5790*/  ISETP.GT.AND P0, PT, R17, R16, PT ;  /* 0x000000101100720c */ /* 0x000fc80003f04270 */
[----:B------:R-:W-:Y:S02]  /*57a0*/  SEL R20, R20, RZ, !P0 ;  /* 0x000000ff14147207 */ /* 0x000fe40004000000 */
[----:B------:R-:W-:Y:S02]  /*57b0*/  ISETP.NE.AND P0, PT, R24, 0x65, PT ;  /* 0x000000651800780c */ /* 0x000fe40003f05270 */
[----:B------:R-:W-:-:S11]  /*57c0*/  IADD3 R26, PT, PT, R25, R20, R26 ;  /* 0x00000014191a7210 */ /* 0x000fd60007ffe01a */
[----:B------:R-:W-:Y:S05]  /*57d0*/  WARPSYNC.COLLECTIVE R19, `(.L_x_90) ;  /* 0x0000000013087348 */ /* 0x000fea0003c00000 */
[----:B------:R-:W-:Y:S01]  /*57e0*/  VOTE.ALL P0, P0 ;  /* 0x0000000000ff7806 */ /* 0x000fe20000000000 */
[----:B------:R-:W-:-:S12]  /*57f0*/  ENDCOLLECTIVE ;  /* 0x000000000000791b */ /* 0x000fd80003800000 */
.L_x_90:
[----:B------:R-:W-:Y:S05]  /*5800*/  BRA `(.L_x_91) ;  /* 0xffffffe0008c7947 */ /* 0x000fea000383ffff */
.L_x_92:
[----:B------:R-:W-:-:S00]  /*5810*/  BRA `(.L_x_92) ;  /* 0xfffffffc00fc7947 */ /* 0x000fc0000383ffff */
[----:B------:R-:W-:-:S00]  /*5820*/  NOP ;  /* 0x0000000000007918 */ /* 0x000fc00000000000 */
        /* <DEDUP_REMOVED lines=13> */
.L_x_130:


//--------------------- .text._ZN3cub18CUB_300001_SM_10006detail4scan20DeviceScanInitKernelINS0_13ScanTileStateIjLb1EEEEEvT_i --------------------------
	.section	.text._ZN3cub18CUB_300001_SM_10006detail4scan20DeviceScanInitKernelINS0_13ScanTileStateIjLb1EEEEEvT_i,"ax",@progbits
	.align	128
        .global         _ZN3cub18CUB_300001_SM_10006detail4scan20DeviceScanInitKernelINS0_13ScanTileStateIjLb1EEEEEvT_i
        .type           _ZN3cub18CUB_300001_SM_10006detail4scan20DeviceScanInitKernelINS0_13ScanTileStateIjLb1EEEEEvT_i,@function
        .size           _ZN3cub18CUB_300001_SM_10006detail4scan20DeviceScanInitKernelINS0_13ScanTileStateIjLb1EEEEEvT_i,(.L_x_131 - _ZN3cub18CUB_300001_SM_10006detail4scan20DeviceScanInitKernelINS0_13ScanTileStateIjLb1EEEEEvT_i)
        .other          _ZN3cub18CUB_300001_SM_10006detail4scan20DeviceScanInitKernelINS0_13ScanTileStateIjLb1EEEEEvT_i,@"STO_CUDA_ENTRY STV_DEFAULT"
_ZN3cub18CUB_300001_SM_10006detail4scan20DeviceScanInitKernelINS0_13ScanTileStateIjLb1EEEEEvT_i:
.text._ZN3cub18CUB_300001_SM_10006detail4scan20DeviceScanInitKernelINS0_13ScanTileStateIjLb1EEEEEvT_i:
[----:B------:R-:W-:Y:S01]  /*0000*/  LDC R1, c[0x0][0x37c] ;  /* 0x0000df00ff017b82 */ /* 0x000fe20000000800 */
[----:B------:R-:W0:Y:S07]  /*0010*/  S2R R0, SR_TID.X ;  /* 0x0000000000007919 */ /* 0x000e2e0000002100 */
[----:B------:R-:W1:Y:S01]  /*0020*/  S2UR UR6, SR_CTAID.X ;  /* 0x00000000000679c3 */ /* 0x000e620000002500 */
[----:B------:R-:W2:Y:S07]  /*0030*/  LDCU UR4, c[0x0][0x388] ;  /* 0x00007100ff0477ac */ /* 0x000eae0008000800 */
[----:B------:R-:W1:Y:S01]  /*0040*/  LDC R5, c[0x0][0x360] ;  /* 0x0000d800ff057b82 */ /* 0x000e620000000800 */
[----:B0-----:R-:W-:Y:S01]  /*0050*/  ISETP.GT.U32.AND P0, PT, R0, 0x1f, PT ;  /* 0x0000001f0000780c */ /* 0x001fe20003f04070 */
[----:B-1----:R-:W-:-:S03]  /*0060*/  IMAD R5, R5, UR6, R0 ;  /* 0x0000000605057c24 */ /* 0x002fc6000f8e0200 */
[----:B------:R-:W-:Y:S02]  /*0070*/  ISETP.NE.OR P0, PT, RZ, UR6, P0 ;  /* 0x00000006ff007c0c */ /* 0x000fe40008705670 */
[----:B--2---:R-:W-:Y:S01]  /*0080*/  ISETP.GE.AND P1, PT, R5, UR4, PT ;  /* 0x0000000405007c0c */ /* 0x004fe2000bf26270 */
[----:B------:R-:W0:-:S12]  /*0090*/  LDCU.64 UR4, c[0x0][0x358] ;  /* 0x00006b00ff0477ac */ /* 0x000e180008000a00 */
[----:B------:R-:W1:Y:S01]  /*00a0*/  @!P1 LDC.64 R2, c[0x0][0x380] ;  /* 0x0000e000ff029b82 */ /* 0x000e620000000a00 */
[----:B------:R-:W-:Y:S01]  /*00b0*/  @!P1 MOV R4, 0x63 ;  /* 0x0000006300049802 */ /* 0x000fe20000000f00 */
[----:B-1----:R-:W-:-:S04]  /*00c0*/  @!P1 IMAD.WIDE R2, R5, 0x8, R2 ;  /* 0x0000000805029825 */ /* 0x002fc800078e0202 */
[----:B------:R-:W-:-:S05]  /*00d0*/  HFMA2 R5, -RZ, RZ, 0, 0 ;  /* 0x00000000ff057431 */ /* 0x000fca00000001ff */
[----:B0-----:R0:W-:Y:S01]  /*00e0*/  @!P1 STG.E.64 desc[UR4][R2.64+0x100], R4 ;  /* 0x0001000402009986 */ /* 0x0011e2000c101b04 */
[----:B------:R-:W-:Y:S05]  /*00f0*/  @P0 EXIT ;  /* 0x000000000000094d */ /* 0x000fea0003800000 */
[----:B0-----:R-:W0:Y:S02]  /*0100*/  LDC.64 R2, c[0x0][0x380] ;  /* 0x0000e000ff027b82 */ /* 0x001e240000000a00 */
[----:B0-----:R-:W-:-:S05]  /*0110*/  IMAD.WIDE.U32 R2, R0, 0x8, R2 ;  /* 0x0000000800027825 */ /* 0x001fca00078e0002 */
[----:B------:R-:W-:Y:S01]  /*0120*/  STG.E.64 desc[UR4][R2.64], RZ ;  /* 0x000000ff02007986 */ /* 0x000fe2000c101b04 */
[----:B------:R-:W-:Y:S05]  /*0130*/  EXIT ;  /* 0x000000000000794d */ /* 0x000fea0003800000 */
.L_x_93:
        /* <DEDUP_REMOVED lines=12> */
.L_x_131:


//--------------------- .text._ZN3cub18CUB_300001_SM_10006detail11EmptyKernelIvEEvv --------------------------
	.section	.text._ZN3cub18CUB_300001_SM_10006detail11EmptyKernelIvEEvv,"ax",@progbits
	.align	128
        .global         _ZN3cub18CUB_300001_SM_10006detail11EmptyKernelIvEEvv
        .type           _ZN3cub18CUB_300001_SM_10006detail11EmptyKernelIvEEvv,@function
        .size           _ZN3cub18CUB_300001_SM_10006detail11EmptyKernelIvEEvv,(.L_x_132 - _ZN3cub18CUB_300001_SM_10006detail11EmptyKernelIvEEvv)
        .other          _ZN3cub18CUB_300001_SM_10006detail11EmptyKernelIvEEvv,@"STO_CUDA_ENTRY STV_DEFAULT"
_ZN3cub18CUB_300001_SM_10006detail11EmptyKernelIvEEvv:
.text._ZN3cub18CUB_300001_SM_10006detail11EmptyKernelIvEEvv:
[----:B------:R-:W-:Y:S01]  /*0000*/  LDC R1, c[0x0][0x37c] ;  /* 0x0000df00ff017b82 */ /* 0x000fe20000000800 */
[----:B------:R-:W-:Y:S05]  /*0010*/  EXIT ;  /* 0x000000000000794d */ /* 0x000fea0003800000 */
.L_x_94:
        /* <DEDUP_REMOVED lines=14> */
.L_x_132:


//--------------------- .text._Z20KScatterSegmentsWarpPKjjPKhS0_S0_PjS3_S3_ --------------------------
	.section	.text._Z20KScatterSegmentsWarpPKjjPKhS0_S0_PjS3_S3_,"ax",@progbits
	.align	128
        .global         _Z20KScatterSegmentsWarpPKjjPKhS0_S0_PjS3_S3_
        .type           _Z20KScatterSegmentsWarpPKjjPKhS0_S0_PjS3_S3_,@function
        .size           _Z20KScatterSegmentsWarpPKjjPKhS0_S0_PjS3_S3_,(.L_x_133 - _Z20KScatterSegmentsWarpPKjjPKhS0_S0_PjS3_S3_)
        .other          _Z20KScatterSegmentsWarpPKjjPKhS0_S0_PjS3_S3_,@"STO_CUDA_ENTRY STV_DEFAULT"
_Z20KScatterSegmentsWarpPKjjPKhS0_S0_PjS3_S3_:
.text._Z20KScatterSegmentsWarpPKjjPKhS0_S0_PjS3_S3_:
[----:B------:R-:W-:Y:S01]  /*0000*/  LDC R1, c[0x0][0x37c] ;  /* 0x0000df00ff017b82 */ /* 0x000fe20000000800 */
[----:B------:R-:W0:Y:S07]  /*0010*/  S2R R5, SR_TID.X ;  /* 0x0000000000057919 */ /* 0x000e2e0000002100 */
[----:B------:R-:W1:Y:S01]  /*0020*/  LDC R2, c[0x0][0x388] ;  /* 0x0000e200ff027b82 */ /* 0x000e620000000800 */
[----:B------:R-:W0:Y:S01]  /*0030*/  LDCU UR9, c[0x0][0x360] ;  /* 0x00006c00ff0977ac */ /* 0x000e220008000800 */
[----:B------:R-:W-:Y:S01]  /*0040*/  IMAD.MOV.U32 R23, RZ, RZ, RZ ;  /* 0x000000ffff177224 */ /* 0x000fe200078e00ff */
[----:B------:R-:W0:Y:S01]  /*0050*/  S2R R0, SR_CTAID.X ;  /* 0x0000000000007919 */ /* 0x000e220000002500 */
[----:B------:R-:W2:Y:S01]  /*0060*/  LDCU.64 UR10, c[0x0][0x358] ;  /* 0x00006b00ff0a77ac */ /* 0x000ea20008000a00 */
[----:B0-----:R-:W-:-:S05]  /*0070*/  IMAD R3, R0, UR9, R5 ;  /* 0x0000000900037c24 */ /* 0x001fca000f8e0205 */
[----:B-1----:R-:W-:-:S13]  /*0080*/  ISETP.GE.U32.AND P0, PT, R3, R2, PT ;  /* 0x000000020300720c */ /* 0x002fda0003f06070 */
[----:B------:R-:W0:Y:S02]  /*0090*/  @!P0 LDC.64 R8, c[0x0][0x390] ;  /* 0x0000e400ff088b82 */ /* 0x000e240000000a00 */
[----:B0-----:R-:W-:-:S05]  /*00a0*/  @!P0 IADD3 R8, P1, PT, R3, R8, RZ ;  /* 0x0000000803088210 */ /* 0x001fca0007f3e0ff */
[----:B------:R-:W-:-:S05]  /*00b0*/  @!P0 IMAD.X R9, RZ, RZ, R9, P1 ;  /* 0x000000ffff098224 */ /* 0x000fca00008e0609 */
[----:B--2---:R0:W2:Y:S01]  /*00c0*/  @!P0 LDG.E.U8.CONSTANT R23, desc[UR10][R8.64] ;  /* 0x0000000a08178981 */ /* 0x0040a2000c1e9100 */
[----:B------:R-:W1:Y:S01]  /*00d0*/  S2UR UR5, SR_CgaCtaId ;  /* 0x00000000000579c3 */ /* 0x000e620000008800 */
[C---:B------:R-:W-:Y:S01]  /*00e0*/  LOP3.LUT P1, RZ, R5.reuse, 0x1f, RZ, 0xc0, !PT ;  /* 0x0000001f05ff7812 */ /* 0x040fe2000782c0ff */
[----:B------:R-:W-:Y:S01]  /*00f0*/  UMOV UR4, 0x400 ;  /* 0x0000040000047882 */ /* 0x000fe20000000000 */
[----:B------:R-:W-:Y:S01]  /*0100*/  SHF.R.U32.HI R6, RZ, 0x3, R5 ;  /* 0x00000003ff067819 */ /* 0x000fe20000011605 */
[----:B------:R-:W-:Y:S01]  /*0110*/  BSSY.RECONVERGENT B0, `(.L_x_95) ;  /* 0x0000091000007945 */ /* 0x000fe20003800200 */
[----:B------:R-:W-:Y:S02]  /*0120*/  LOP3.LUT R4, R5, 0x1f, RZ, 0xc0, !PT ;  /* 0x0000001f05047812 */ /* 0x000fe400078ec0ff */
[----:B------:R-:W-:Y:S02]  /*0130*/  LOP3.LUT R6, R6, 0x7c, RZ, 0xc0, !PT ;  /* 0x0000007c06067812 */ /* 0x000fe400078ec0ff */
[----:B0-----:R-:W-:-:S04]  /*0140*/  MOV R9, 0xffffffff ;  /* 0xffffffff00097802 */ /* 0x001fc80000000f00 */
[----:B------:R-:W-:Y:S01]  /*0150*/  SHF.L.U32 R4, R9, R4, RZ ;  /* 0x0000000409047219 */ /* 0x000fe200000006ff */
[----:B-1----:R-:W-:Y:S01]  /*0160*/  ULEA UR5, UR5, UR4, 0x18 ;  /* 0x0000000405057291 */ /* 0x002fe2000f8ec0ff */
[----:B--2---:R-:W-:-:S13]  /*0170*/  ISETP.NE.AND P0, PT, R23, RZ, PT ;  /* 0x000000ff1700720c */ /* 0x004fda0003f05270 */
[----:B------:R-:W-:Y:S02]  /*0180*/  VOTE.ANY R11, PT, P0 ;  /* 0x00000000000b7806 */ /* 0x000fe400000e0100 */
[----:B------:R-:W-:Y:S02]  /*0190*/  ISETP.NE.AND P0, PT, R5, RZ, PT ;  /* 0x000000ff0500720c */ /* 0x000fe40003f05270 */
[----:B------:R-:W0:Y:S01]  /*01a0*/  @!P1 POPC R7, R11 ;  /* 0x0000000b00079309 */ /* 0x000e220000000000 */
[----:B------:R-:W-:Y:S01]  /*01b0*/  LOP3.LUT R4, R11, R4, RZ, 0x30, !PT ;  /* 0x000000040b047212 */ /* 0x000fe200078e30ff */
[----:B0-----:R0:W-:Y:S01]  /*01c0*/  @!P1 STS [R6+UR5], R7 ;  /* 0x0000000706009988 */ /* 0x0011e20008000805 */
[----:B------:R-:W-:Y:S08]  /*01d0*/  BAR.SYNC.DEFER_BLOCKING 0x0 ;  /* 0x0000000000007b1d */ /* 0x000ff00000010000 */
[----:B------:R-:W-:Y:S05]  /*01e0*/  @P0 BRA `(.L_x_96) ;  /* 0x00000008000c0947 */ /* 0x000fea0003800000 */
[----:B------:R-:W-:Y:S01]  /*01f0*/  UIADD3 UR4, UPT, UPT, UR9, 0x1f, URZ ;  /* 0x0000001f09047890 */ /* 0x000fe2000fffe0ff */
[----:B0-----:R-:W-:-:S03]  /*0200*/  IMAD.MOV.U32 R7, RZ, RZ, RZ ;  /* 0x000000ffff077224 */ /* 0x001fc600078e00ff */
[----:B------:R-:W-:-:S04]  /*0210*/  USHF.R.U32.HI UR6, URZ, 0x5, UR4 ;  /* 0x00000005ff067899 */ /* 0x000fc80008011604 */
[----:B------:R-:W-:Y:S02]  /*0220*/  UIADD3 UR4, UPT, UPT, UR6, -0x1, URZ ;  /* 0xffffffff06047890 */ /* 0x000fe4000fffe0ff */
[----:B------:R-:W-:Y:S02]  /*0230*/  ULOP3.LUT UR7, UR6, 0x3, URZ, 0xc0, !UPT ;  /* 0x0000000306077892 */ /* 0x000fe4000f8ec0ff */
[----:B------:R-:W-:-:S03]  /*0240*/  UISETP.GE.U32.AND UP0, UPT, UR4, 0x3, UPT ;  /* 0x000000030400788c */ /* 0x000fc6000bf06070 */
[----:B------:R-:W-:-:S06]  /*0250*/  UMOV UR4, URZ ;  /* 0x000000ff00047c82 */ /* 0x000fcc0008000000 */
[----:B------:R-:W-:Y:S05]  /*0260*/  BRA.U !UP0, `(.L_x_97) ;  /* 0x0000000508c07547 */ /* 0x000fea000b800000 */
[----:B------:R-:W-:Y:S01]  /*0270*/  ULOP3.LUT UR4, UR6, 0x7fffffc, URZ, 0xc0, !UPT ;  /* 0x07fffffc06047892 */ /* 0x000fe2000f8ec0ff */
[----:B------:R-:W-:-:S03]  /*0280*/  IMAD.MOV.U32 R7, RZ, RZ, RZ ;  /* 0x000000ffff077224 */ /* 0x000fc600078e00ff */
[----:B------:R-:W-:Y:S02]  /*0290*/  UIADD3 UR8, UPT, UPT, -UR4, URZ, URZ ;  /* 0x000000ff04087290 */ /* 0x000fe4000fffe1ff */
[----:B------:R-:W-:Y:S02]  /*02a0*/  ULOP3.LUT UR4, UR6, 0x7c, URZ, 0xc0, !UPT ;  /* 0x0000007c06047892 */ /* 0x000fe4000f8ec0ff */
[----:B------:R-:W-:Y:S02]  /*02b0*/  UISETP.GE.AND UP0, UPT, UR8, URZ, UPT ;  /* 0x000000ff0800728c */ /* 0x000fe4000bf06270 */
[----:B------:R-:W-:-:S07]  /*02c0*/  UIADD3 UR6, UPT, UPT, UR5, 0x8, URZ ;  /* 0x0000000805067890 */ /* 0x000fce000fffe0ff */
[----:B------:R-:W-:Y:S05]  /*02d0*/  BRA.U UP0, `(.L_x_98) ;  /* 0x0000000500647547 */ /* 0x000fea000b800000 */
[----:B------:R-:W-:Y:S02]  /*02e0*/  UIADD3 UR12, UPT, UPT, -UR8, URZ, URZ ;  /* 0x000000ff080c7290 */ /* 0x000fe4000fffe1ff */
[----:B------:R-:W-:Y:S02]  /*02f0*/  UPLOP3.LUT UP0, UPT, UPT, UPT, UPT, 0x80, 0x8 ;  /* 0x000000000008789c */ /* 0x000fe40003f0f070 */
[----:B------:R-:W-:-:S09]  /*0300*/  UISETP.GT.AND UP1, UPT, UR12, 0xc, UPT ;  /* 0x0000000c0c00788c */ /* 0x000fd2000bf24270 */
[----:B------:R-:W-:Y:S05]  /*0310*/  BRA.U !UP1, `(.L_x_99) ;  /* 0x0000000109d47547 */ /* 0x000fea000b800000 */
[----:B------:R-:W-:-:S11]  /*0320*/  UPLOP3.LUT UP0, UPT, UPT, UPT, UPT, 0x40, 0x4 ;  /* 0x000000000004789c */ /* 0x000fd60003f0e870 */
.L_x_100:
[----:B0-----:R-:W0:Y:S01]  /*0330*/  LDS R12, [UR6+-0x8] ;  /* 0xfffff806ff0c7984 */ /* 0x001e220008000800 */
[----:B------:R-:W-:-:S03]  /*0340*/  UIADD3 UR8, UPT, UPT, UR8, 0x10, URZ ;  /* 0x0000001008087890 */ /* 0x000fc6000fffe0ff */
[----:B------:R-:W1:Y:S01]  /*0350*/  LDS R9, [UR6+-0x4] ;  /* 0xfffffc06ff097984 */ /* 0x000e620008000800 */
[----:B------:R-:W-:-:S03]  /*0360*/  UISETP.GE.AND UP1, UPT, UR8, -0xc, UPT ;  /* 0xfffffff40800788c */ /* 0x000fc6000bf26270 */
[----:B------:R-:W2:Y:S04]  /*0370*/  LDS R16, [UR6] ;  /* 0x00000006ff107984 */ /* 0x000ea80008000800 */
[----:B------:R-:W3:Y:S04]  /*0380*/  LDS R15, [UR6+0x4] ;  /* 0x00000406ff0f7984 */ /* 0x000ee80008000800 */
[----:B------:R-:W4:Y:S04]  /*0390*/  LDS R18, [UR6+0x8] ;  /* 0x00000806ff127984 */ /* 0x000f280008000800 */
[----:B------:R-:W5:Y:S04]  /*03a0*/  LDS R17, [UR6+0xc] ;  /* 0x00000c06ff117984 */ /* 0x000f680008000800 */
[----:B------:R-:W5:Y:S04]  /*03b0*/  LDS R22, [UR6+0x10] ;  /* 0x00001006ff167984 */ /* 0x000f680008000800 */
[----:B------:R-:W5:Y:S04]  /*03c0*/  LDS R21, [UR6+0x14] ;  /* 0x00001406ff157984 */ /* 0x000f680008000800 */
[----:B------:R-:W5:Y:S04]  /*03d0*/  LDS R20, [UR6+0x18] ;  /* 0x00001806ff147984 */ /* 0x000f680008000800 */
[----:B------:R-:W5:Y:S01]  /*03e0*/  LDS R19, [UR6+0x1c] ;  /* 0x00001c06ff137984 */ /* 0x000f620008000800 */
[----:B0-----:R-:W-:-:S03]  /*03f0*/  IADD3 R12, PT, PT, R12, R7, RZ ;  /* 0x000000070c0c7210 */ /* 0x001fc60007ffe0ff */
[----:B------:R-:W0:Y:S02]  /*0400*/  LDS R8, [UR6+0x20] ;  /* 0x00002006ff087984 */ /* 0x000e240008000800 */
[----:B-1----:R-:W-:Y:S02]  /*0410*/  IMAD.IADD R9, R12, 0x1, R9 ;  /* 0x000000010c097824 */ /* 0x002fe400078e0209 */
[----:B------:R-:W1:Y:S02]  /*0420*/  LDS R11, [UR6+0x24] ;  /* 0x00002406ff0b7984 */ /* 0x000e640008000800 */
[----:B--2---:R-:W-:Y:S02]  /*0430*/  IMAD.IADD R16, R9, 0x1, R16 ;  /* 0x0000000109107824 */ /* 0x004fe400078e0210 */
[----:B------:R-:W2:Y:S03]  /*0440*/  LDS R10, [UR6+0x28] ;  /* 0x00002806ff0a7984 */ /* 0x000ea60008000800 */
[----:B---3--:R-:W-:Y:S01]  /*0450*/  IADD3 R15, PT, PT, R16, R15, RZ ;  /* 0x0000000f100f7210 */ /* 0x008fe20007ffe0ff */
[----:B------:R-:W3:Y:S04]  /*0460*/  LDS R14, [UR6+0x2c] ;  /* 0x00002c06ff0e7984 */ /* 0x000ee80008000800 */
[----:B----4-:R-:W-:Y:S01]  /*0470*/  IMAD.IADD R18, R15, 0x1, R18 ;  /* 0x000000010f127824 */ /* 0x010fe200078e0212 */
[----:B------:R-:W4:Y:S03]  /*0480*/  LDS R13, [UR6+0x30] ;  /* 0x00003006ff0d7984 */ /* 0x000f260008000800 */
[----:B-----5:R-:W-:Y:S01]  /*0490*/  IMAD.IADD R17, R18, 0x1, R17 ;  /* 0x0000000112117824 */ /* 0x020fe200078e0211 */
[----:B------:R-:W5:Y:S04]  /*04a0*/  LDS R24, [UR6+0x34] ;  /* 0x00003406ff187984 */ /* 0x000f680008000800 */
[----:B------:R-:W-:Y:S01]  /*04b0*/  IADD3 R22, PT, PT, R17, R22, RZ ;  /* 0x0000001611167210 */ /* 0x000fe20007ffe0ff */
[----:B------:R5:W-:Y:S04]  /*04c0*/  STS [UR6+-0x8], R7 ;  /* 0xfffff807ff007988 */ /* 0x000be80008000806 */
[----:B------:R-:W-:Y:S01]  /*04d0*/  IMAD.IADD R21, R22, 0x1, R21 ;  /* 0x0000000116157824 */ /* 0x000fe200078e0215 */
[----:B------:R0:W-:Y:S03]  /*04e0*/  STS [UR6+-0x4], R12 ;  /* 0xfffffc0cff007988 */ /* 0x0001e60008000806 */
[----:B------:R-:W-:Y:S01]  /*04f0*/  IMAD.IADD R20, R21, 0x1, R20 ;  /* 0x0000000115147824 */ /* 0x000fe200078e0214 */
[----:B------:R0:W-:Y:S04]  /*0500*/  STS [UR6], R9 ;  /* 0x00000009ff007988 */ /* 0x0001e80008000806 */
[----:B------:R-:W-:Y:S01]  /*0510*/  IADD3 R19, PT, PT, R20, R19, RZ ;  /* 0x0000001314137210 */ /* 0x000fe20007ffe0ff */
[----:B------:R1:W-:Y:S04]  /*0520*/  STS [UR6+0x4], R16 ;  /* 0x00000410ff007988 */ /* 0x0003e80008000806 */
[----:B0-----:R-:W-:Y:S01]  /*0530*/  IMAD.IADD R8, R19, 0x1, R8 ;  /* 0x0000000113087824 */ /* 0x001fe200078e0208 */
[----:B------:R0:W-:Y:S04]  /*0540*/  STS [UR6+0x8], R15 ;  /* 0x0000080fff007988 */ /* 0x0001e80008000806 */
[----:B-1----:R-:W-:Y:S01]  /*0550*/  IADD3 R11, PT, PT, R8, R11, RZ ;  /* 0x0000000b080b7210 */ /* 0x002fe20007ffe0ff */
[----:B------:R0:W-:Y:S04]  /*0560*/  STS [UR6+0xc], R18 ;  /* 0x00000c12ff007988 */ /* 0x0001e80008000806 */
[----:B--2---:R-:W-:Y:S01]  /*0570*/  IMAD.IADD R25, R11, 0x1, R10 ;  /* 0x000000010b197824 */ /* 0x004fe200078e020a */
[----:B------:R0:W-:Y:S04]  /*0580*/  STS [UR6+0x10], R17 ;  /* 0x00001011ff007988 */ /* 0x0001e80008000806 */
[----:B---3--:R-:W-:Y:S01]  /*0590*/  IADD3 R14, PT, PT, R25, R14, RZ ;  /* 0x0000000e190e7210 */ /* 0x008fe20007ffe0ff */
[----:B------:R0:W-:Y:S04]  /*05a0*/  STS [UR6+0x14], R22 ;  /* 0x00001416ff007988 */ /* 0x0001e80008000806 */
[----:B----4-:R-:W-:Y:S01]  /*05b0*/  IMAD.IADD R13, R14, 0x1, R13 ;  /* 0x000000010e0d7824 */ /* 0x010fe200078e020d */
[----:B------:R0:W-:Y:S04]  /*05c0*/  STS [UR6+0x18], R21 ;  /* 0x00001815ff007988 */ /* 0x0001e80008000806 */
[----:B-----5:R-:W-:Y:S01]  /*05d0*/  IADD3 R7, PT, PT, R13, R24, RZ ;  /* 0x000000180d077210 */ /* 0x020fe20007ffe0ff */
[----:B------:R0:W-:Y:S04]  /*05e0*/  STS [UR6+0x1c], R20 ;  /* 0x00001c14ff007988 */ /* 0x0001e80008000806 */
[----:B------:R0:W-:Y:S04]  /*05f0*/  STS [UR6+0x20], R19 ;  /* 0x00002013ff007988 */ /* 0x0001e80008000806 */
[----:B------:R0:W-:Y:S04]  /*0600*/  STS [UR6+0x24], R8 ;  /* 0x00002408ff007988 */ /* 0x0001e80008000806 */
[----:B------:R0:W-:Y:S04]  /*0610*/  STS [UR6+0x28], R11 ;  /* 0x0000280bff007988 */ /* 0x0001e80008000806 */
[----:B------:R0:W-:Y:S04]  /*0620*/  STS [UR6+0x2c], R25 ;  /* 0x00002c19ff007988 */ /* 0x0001e80008000806 */
[----:B------:R0:W-:Y:S04]  /*0630*/  STS [UR6+0x30], R14 ;  /* 0x0000300eff007988 */ /* 0x0001e80008000806 */
[----:B------:R0:W-:Y:S01]  /*0640*/  STS [UR6+0x34], R13 ;  /* 0x0000340dff007988 */ /* 0x0001e20008000806 */
[----:B------:R-:W-:Y:S01]  /*0650*/  UIADD3 UR6, UPT, UPT, UR6, 0x40, URZ ;  /* 0x0000004006067890 */ /* 0x000fe2000fffe0ff */
[----:B------:R-:W-:Y:S11]  /*0660*/  BRA.U !UP1, `(.L_x_100) ;  /* 0xfffffffd09307547 */ /* 0x000ff6000b83ffff */
.L_x_99:
[----:B------:R-:W-:-:S04]  /*0670*/  UIADD3 UR12, UPT, UPT, -UR8, URZ, URZ ;  /* 0x000000ff080c7290 */ /* 0x000fc8000fffe1ff */
[----:B------:R-:W-:-:S09]  /*0680*/  UISETP.GT.AND UP1, UPT, UR12, 0x4, UPT ;  /* 0x000000040c00788c */ /* 0x000fd2000bf24270 */
[----:B------:R-:W-:Y:S05]  /*0690*/  BRA.U !UP1, `(.L_x_101) ;  /* 0x00000001096c7547 */ /* 0x000fea000b800000 */
[----:B0-----:R-:W0:Y:S01]  /*06a0*/  LDS R8, [UR6+-0x8] ;  /* 0xfffff806ff087984 */ /* 0x001e220008000800 */
[----:B------:R-:W-:Y:S02]  /*06b0*/  UIADD3 UR8, UPT, UPT, UR8, 0x8, URZ ;  /* 0x0000000808087890 */ /* 0x000fe4000fffe0ff */
[----:B------:R-:W-:Y:S01]  /*06c0*/  UPLOP3.LUT UP0, UPT, UPT, UPT, UPT, 0x40, 0x4 ;  /* 0x000000000004789c */ /* 0x000fe20003f0e870 */
[----:B------:R-:W1:Y:S04]  /*06d0*/  LDS R9, [UR6+-0x4] ;  /* 0xfffffc06ff097984 */ /* 0x000e680008000800 */
[----:B------:R-:W2:Y:S04]  /*06e0*/  LDS R10, [UR6] ;  /* 0x00000006ff0a7984 */ /* 0x000ea80008000800 */
[----:B------:R-:W3:Y:S04]  /*06f0*/  LDS R11, [UR6+0x4] ;  /* 0x00000406ff0b7984 */ /* 0x000ee80008000800 */
[----:B------:R-:W4:Y:S04]  /*0700*/  LDS R12, [UR6+0x8] ;  /* 0x00000806ff0c7984 */ /* 0x000f280008000800 */
[----:B------:R-:W5:Y:S04]  /*0710*/  LDS R13, [UR6+0xc] ;  /* 0x00000c06ff0d7984 */ /* 0x000f680008000800 */
[----:B------:R-:W5:Y:S04]  /*0720*/  LDS R14, [UR6+0x10] ;  /* 0x00001006ff0e7984 */ /* 0x000f680008000800 */
[----:B------:R-:W5:Y:S04]  /*0730*/  LDS R15, [UR6+0x14] ;  /* 0x00001406ff0f7984 */ /* 0x000f680008000800 */
[----:B------:R5:W-:Y:S01]  /*0740*/  STS [UR6+-0x8], R7 ;  /* 0xfffff807ff007988 */ /* 0x000be20008000806 */
[----:B0-----:R-:W-:-:S05]  /*0750*/  IMAD.IADD R8, R7, 0x1, R8 ;  /* 0x0000000107087824 */ /* 0x001fca00078e0208 */
[----:B-1----:R-:W-:Y:S01]  /*0760*/  IADD3 R9, PT, PT, R8, R9, RZ ;  /* 0x0000000908097210 */ /* 0x002fe20007ffe0ff */
[----:B------:R1:W-:Y:S04]  /*0770*/  STS [UR6+-0x4], R8 ;  /* 0xfffffc08ff007988 */ /* 0x0003e80008000806 */
[----:B--2---:R-:W-:Y:S01]  /*0780*/  IMAD.IADD R10, R9, 0x1, R10 ;  /* 0x00000001090a7824 */ /* 0x004fe200078e020a */
[----:B------:R1:W-:Y:S04]  /*0790*/  STS [UR6], R9 ;  /* 0x00000009ff007988 */ /* 0x0003e80008000806 */
[----:B---3--:R-:W-:Y:S01]  /*07a0*/  IADD3 R11, PT, PT, R10, R11, RZ ;  /* 0x0000000b0a0b7210 */ /* 0x008fe20007ffe0ff */
[----:B------:R1:W-:Y:S04]  /*07b0*/  STS [UR6+0x4], R10 ;  /* 0x0000040aff007988 */ /* 0x0003e80008000806 */
[----:B----4-:R-:W-:Y:S01]  /*07c0*/  IMAD.IADD R12, R11, 0x1, R12 ;  /* 0x000000010b0c7824 */ /* 0x010fe200078e020c */
[----:B------:R1:W-:Y:S04]  /*07d0*/  STS [UR6+0x8], R11 ;  /* 0x0000080bff007988 */ /* 0x0003e80008000806 */
[----:B-----5:R-:W-:Y:S01]  /*07e0*/  IADD3 R13, PT, PT, R12, R13, RZ ;  /* 0x0000000d0c0d7210 */ /* 0x020fe20007ffe0ff */
[----:B------:R1:W-:Y:S04]  /*07f0*/  STS [UR6+0xc], R12 ;  /* 0x00000c0cff007988 */ /* 0x0003e80008000806 */
[----:B------:R-:W-:Y:S01]  /*0800*/  IMAD.IADD R14, R13, 0x1, R14 ;  /* 0x000000010d0e7824 */ /* 0x000fe200078e020e */
[----:B------:R1:W-:Y:S04]  /*0810*/  STS [UR6+0x10], R13 ;  /* 0x0000100dff007988 */ /* 0x0003e80008000806 */
[----:B------:R-:W-:Y:S01]  /*0820*/  IADD3 R7, PT, PT, R14, R15, RZ ;  /* 0x0000000f0e077210 */ /* 0x000fe20007ffe0ff */
[----:B------:R1:W-:Y:S01]  /*0830*/  STS [UR6+0x14], R14 ;  /* 0x0000140eff007988 */ /* 0x0003e20008000806 */
[----:B------:R-:W-:-:S12]  /*0840*/  UIADD3 UR6, UPT, UPT, UR6, 0x20, URZ ;  /* 0x0000002006067890 */ /* 0x000fd8000fffe0ff */
.L_x_101:
[----:B------:R-:W-:-:S09]  /*0850*/  UISETP.NE.OR UP0, UPT, UR8, URZ, UP0 ;  /* 0x000000ff0800728c */ /* 0x000fd20008705670 */
[----:B------:R-:W-:Y:S05]  /*0860*/  BRA.U !UP0, `(.L_x_97) ;  /* 0x0000000108407547 */ /* 0x000fea000b800000 */
.L_x_98:
[----:B01--4-:R-:W0:Y:S01]  /*0870*/  LDS R8, [UR6+-0x8] ;  /* 0xfffff806ff087984 */ /* 0x013e220008000800 */
[----:B------:R-:W-:-:S03]  /*0880*/  UIADD3 UR8, UPT, UPT, UR8, 0x4, URZ ;  /* 0x0000000408087890 */ /* 0x000fc6000fffe0ff */
[----:B------:R-:W1:Y:S01]  /*0890*/  LDS R9, [UR6+-0x4] ;  /* 0xfffffc06ff097984 */ /* 0x000e620008000800 */
[----:B------:R-:W-:-:S03]  /*08a0*/  UISETP.NE.AND UP0, UPT, UR8, URZ, UPT ;  /* 0x000000ff0800728c */ /* 0x000fc6000bf05270 */
[----:B------:R-:W2:Y:S04]  /*08b0*/  LDS R10, [UR6] ;  /* 0x00000006ff0a7984 */ /* 0x000ea80008000800 */
[----:B------:R-:W3:Y:S04]  /*08c0*/  LDS R11, [UR6+0x4] ;  /* 0x00000406ff0b7984 */ /* 0x000ee80008000800 */
[----:B------:R3:W-:Y:S01]  /*08d0*/  STS [UR6+-0x8], R7 ;  /* 0xfffff807ff007988 */ /* 0x0007e20008000806 */
[----:B0-----:R-:W-:-:S05]  /*08e0*/  IMAD.IADD R8, R8, 0x1, R7 ;  /* 0x0000000108087824 */ /* 0x001fca00078e0207 */
[----:B-1----:R-:W-:Y:S01]  /*08f0*/  IADD3 R9, PT, PT, R8, R9, RZ ;  /* 0x0000000908097210 */ /* 0x002fe20007ffe0ff */
[----:B------:R4:W-:Y:S04]  /*0900*/  STS [UR6+-0x4], R8 ;  /* 0xfffffc08ff007988 */ /* 0x0009e80008000806 */
[----:B--2---:R-:W-:Y:S01]  /*0910*/  IMAD.IADD R10, R9, 0x1, R10 ;  /* 0x00000001090a7824 */ /* 0x004fe200078e020a */
[----:B------:R4:W-:Y:S04]  /*0920*/  STS [UR6], R9 ;  /* 0x00000009ff007988 */ /* 0x0009e80008000806 */
[----:B---3--:R-:W-:Y:S01]  /*0930*/  IADD3 R7, PT, PT, R10, R11, RZ ;  /* 0x0000000b0a077210 */ /* 0x008fe20007ffe0ff */
[----:B------:R4:W-:Y:S01]  /*0940*/  STS [UR6+0x4], R10 ;  /* 0x0000040aff007988 */ /* 0x0009e20008000806 */
[----:B------:R-:W-:Y:S01]  /*0950*/  UIADD3 UR6, UPT, UPT, UR6, 0x10, URZ ;  /* 0x0000001006067890 */ /* 0x000fe2000fffe0ff */
[----:B------:R-:W-:Y:S11]  /*0960*/  BRA.U UP0, `(.L_x_98) ;  /* 0xfffffffd00c07547 */ /* 0x000ff6000b83ffff */
.L_x_97:
[----:B------:R-:W-:-:S09]  /*0970*/  UISETP.NE.AND UP0, UPT, UR7, URZ, UPT ;  /* 0x000000ff0700728c */ /* 0x000fd2000bf05270 */
[----:B------:R-:W-:Y:S05]  /*0980*/  BRA.U !UP0, `(.L_x_96) ;  /* 0x0000000108247547 */ /* 0x000fea000b800000 */
[----:B------:R-:W-:Y:S02]  /*0990*/  ULEA UR4, UR4, UR5, 0x2 ;  /* 0x0000000504047291 */ /* 0x000fe4000f8e10ff */
[----:B------:R-:W-:-:S12]  /*09a0*/  UIADD3 UR7, UPT, UPT, -UR7, URZ, URZ ;  /* 0x000000ff07077290 */ /* 0x000fd8000fffe1ff */
.L_x_102:
[----:B01--4-:R-:W0:Y:S01]  /*09b0*/  LDS R8, [UR4] ;  /* 0x00000004ff087984 */ /* 0x013e220008000800 */
[----:B------:R-:W-:-:S03]  /*09c0*/  UIADD3 UR7, UPT, UPT, UR7, 0x1, URZ ;  /* 0x0000000107077890 */ /* 0x000fc6000fffe0ff */
[----:B------:R0:W-:Y:S01]  /*09d0*/  STS [UR4], R7 ;  /* 0x00000007ff007988 */ /* 0x0001e20008000804 */
[----:B------:R-:W-:Y:S02]  /*09e0*/  UISETP.NE.AND UP0, UPT, UR7, URZ, UPT ;  /* 0x000000ff0700728c */ /* 0x000fe4000bf05270 */
[----:B------:R-:W-:Y:S01]  /*09f0*/  UIADD3 UR4, UPT, UPT, UR4, 0x4, URZ ;  /* 0x0000000404047890 */ /* 0x000fe2000fffe0ff */
[----:B0-----:R-:W-:-:S06]  /*0a00*/  IMAD.IADD R7, R8, 0x1, R7 ;  /* 0x0000000108077824 */ /* 0x001fcc00078e0207 */
[----:B------:R-:W-:Y:S05]  /*0a10*/  BRA.U UP0, `(.L_x_102) ;  /* 0xfffffffd00e47547 */ /* 0x000fea000b83ffff */
.L_x_96:
[----:B------:R-:W-:Y:S05]  /*0a20*/  BSYNC.RECONVERGENT B0 ;  /* 0x0000000000007941 */ /* 0x000fea0003800200 */
.L_x_95:
[----:B------:R-:W-:Y:S01]  /*0a30*/  BAR.SYNC.DEFER_BLOCKING 0x0 ;  /* 0x0000000000007b1d */ /* 0x000fe20000010000 */
[----:B------:R-:W-:-:S07]  /*0a40*/  ISETP.NE.AND P1, PT, R23, RZ, PT ;  /* 0x000000ff1700720c */ /* 0x000fce0003f25270 */
[----:B01--4-:R-:W0:Y:S08]  /*0a50*/  LDC.64 R8, c[0x0][0x398] ;  /* 0x0000e600ff087b82 */ /* 0x013e300000000a00 */
[----:B------:R-:W1:Y:S01]  /*0a60*/  @P1 LDC.64 R10, c[0x0][0x380] ;  /* 0x0000e000ff0a1b82 */ /* 0x000e620000000a00 */
[----:B------:R-:W2:Y:S01]  /*0a70*/  LDCU UR4, c[0x0][0x370] ;  /* 0x00006e00ff0477ac */ /* 0x000ea20008000800 */
[----:B------:R-:W3:Y:S06]  /*0a80*/  @P1 POPC R4, R4 ;  /* 0x0000000400041309 */ /* 0x000eec0000000000 */
[----:B------:R-:W4:Y:S01]  /*0a90*/  @P1 LDC.64 R12, c[0x0][0x3a8] ;  /* 0x0000ea00ff0c1b82 */ /* 0x000f220000000a00 */
[----:B------:R-:W3:Y:S01]  /*0aa0*/  @P1 LDS R6, [R6+UR5] ;  /* 0x0000000506061984 */ /* 0x000ee20008000800 */
[----:B0-----:R-:W-:-:S06]  /*0ab0*/  IMAD.WIDE.U32 R8, R0, 0x4, R8 ;  /* 0x0000000400087825 */ /* 0x001fcc00078e0008 */
[----:B------:R-:W0:Y:S01]  /*0ac0*/  @P1 LDC.64 R14, c[0x0][0x3b0] ;  /* 0x0000ec00ff0e1b82 */ /* 0x000e220000000a00 */
[----:B------:R-:W3:Y:S01]  /*0ad0*/  @P1 LDG.E.CONSTANT R7, desc[UR10][R8.64] ;  /* 0x0000000a08071981 */ /* 0x000ee2000c1e9900 */
[----:B-1----:R-:W-:-:S05]  /*0ae0*/  @P1 IMAD.WIDE.U32 R10, R3, 0x4, R10 ;  /* 0x00000004030a1825 */ /* 0x002fca00078e000a */
[----:B------:R4:W5:Y:S01]  /*0af0*/  @P1 LDG.E.CONSTANT R17, desc[UR10][R10.64] ;  /* 0x0000000a0a111981 */ /* 0x000962000c1e9900 */
[----:B--2---:R-:W-:-:S06]  /*0b00*/  UIADD3 UR4, UPT, UPT, UR4, -0x1, URZ ;  /* 0xffffffff04047890 */ /* 0x004fcc000fffe0ff */
[----:B------:R-:W-:-:S04]  /*0b10*/  ISETP.NE.AND P0, PT, R0, UR4, PT ;  /* 0x0000000400007c0c */ /* 0x000fc8000bf05270 */
[----:B------:R-:W-:Y:S02]  /*0b20*/  ISETP.NE.OR P0, PT, R5, RZ, P0 ;  /* 0x000000ff0500720c */ /* 0x000fe40000705670 */
[----:B---3--:R-:W-:-:S05]  /*0b30*/  @P1 IADD3 R7, PT, PT, R6, R7, R4 ;  /* 0x0000000706071210 */ /* 0x008fca0007ffe004 */
[----:B----4-:R-:W-:-:S04]  /*0b40*/  @P1 IMAD.WIDE.U32 R10, R7, 0x4, R12 ;  /* 0x00000004070a1825 */ /* 0x010fc800078e000c */
[----:B0-----:R-:W-:Y:S01]  /*0b50*/  @P1 IMAD.WIDE.U32 R12, R7, 0x4, R14 ;  /* 0x00000004070c1825 */ /* 0x001fe200078e000e */
[----:B-----5:R0:W-:Y:S04]  /*0b60*/  @P1 STG.E desc[UR10][R10.64], R17 ;  /* 0x000000110a001986 */ /* 0x0201e8000c10190a */
[----:B------:R0:W-:Y:S01]  /*0b70*/  @P1 STG.E desc[UR10][R12.64], R3 ;  /* 0x000000030c001986 */ /* 0x0001e2000c10190a */
[----:B------:R-:W-:Y:S05]  /*0b80*/  @P0 EXIT ;  /* 0x000000000000094d */ /* 0x000fea0003800000 */
[----:B------:R-:W1:Y:S01]  /*0b90*/  LDC.64 R4, c[0x0][0x3a0] ;  /* 0x0000e800ff047b82 */ /* 0x000e620000000a00 */
[----:B0-----:R-:W2:Y:S07]  /*0ba0*/  LDG.E.CONSTANT R3, desc[UR10][R8.64] ;  /* 0x0000000a08037981 */ /* 0x001eae000c1e9900 */
[----:B------:R-:W0:Y:S01]  /*0bb0*/  LDC.64 R6, c[0x0][0x3b0] ;  /* 0x0000ec00ff067b82 */ /* 0x000e220000000a00 */
[----:B-1----:R-:W-:-:S06]  /*0bc0*/  IMAD.WIDE.U32 R4, R0, 0x4, R4 ;  /* 0x0000000400047825 */ /* 0x002fcc00078e0004 */
[----:B------:R-:W2:Y:S01]  /*0bd0*/  LDG.E.CONSTANT R4, desc[UR10][R4.64] ;  /* 0x0000000a04047981 */ /* 0x000ea2000c1e9900 */
[----:B------:R-:W1:Y:S01]  /*0be0*/  LDC.64 R10, c[0x0][0x3b8] ;  /* 0x0000ee00ff0a7b82 */ /* 0x000e620000000a00 */
[----:B--2---:R-:W-:-:S05]  /*0bf0*/  IADD3 R3, PT, PT, R3, R4, RZ ;  /* 0x0000000403037210 */ /* 0x004fca0007ffe0ff */
[----:B0-----:R-:W-:-:S05]  /*0c00*/  IMAD.WIDE.U32 R6, R3, 0x4, R6 ;  /* 0x0000000403067825 */ /* 0x001fca00078e0006 */
[----:B------:R-:W-:Y:S04]  /*0c10*/  STG.E desc[UR10][R6.64], R2 ;  /* 0x0000000206007986 */ /* 0x000fe8000c10190a */
[----:B-1----:R-:W-:Y:S01]  /*0c20*/  STG.E desc[UR10][R10.64], R3 ;  /* 0x000000030a007986 */ /* 0x002fe2000c10190a */
[----:B------:R-:W-:Y:S05]  /*0c30*/  EXIT ;  /* 0x000000000000794d */ /* 0x000fea0003800000 */
.L_x_103:
        /* <DEDUP_REMOVED lines=12> */
.L_x_133:


//--------------------- .text._Z17KMarkAndCountWarpPKjjPhPj --------------------------
	.section	.text._Z17KMarkAndCountWarpPKjjPhPj,"ax",@progbits
	.align	128
        .global         _Z17KMarkAndCountWarpPKjjPhPj
        .type           _Z17KMarkAndCountWarpPKjjPhPj,@function
        .size           _Z17KMarkAndCountWarpPKjjPhPj,(.L_x_134 - _Z17KMarkAndCountWarpPKjjPhPj)
        .other          _Z17KMarkAndCountWarpPKjjPhPj,@"STO_CUDA_ENTRY STV_DEFAULT"
_Z17KMarkAndCountWarpPKjjPhPj:
.text._Z17KMarkAndCountWarpPKjjPhPj:
[----:B------:R-:W-:Y:S01]  /*0000*/  LDC R1, c[0x0][0x37c] ;  /* 0x0000df00ff017b82 */ /* 0x000fe20000000800 */
[----:B------:R-:W0:Y:S01]  /*0010*/  S2R R10, SR_TID.X ;  /* 0x00000000000a7919 */ /* 0x000e220000002100 */
[----:B------:R-:W1:Y:S01]  /*0020*/  LDCU UR4, c[0x0][0x360] ;  /* 0x00006c00ff0477ac */ /* 0x000e620008000800 */
[----:B------:R-:W-:Y:S01]  /*0030*/  BSSY.RECONVERGENT B0, `(.L_x_104) ;  /* 0x0000019000007945 */ /* 0x000fe20003800200 */
[----:B------:R-:W-:Y:S01]  /*0040*/  PLOP3.LUT P1, PT, PT, PT, PT, 0x8, 0x80 ;  /* 0x000000000080781c */ /* 0x000fe20003f2e170 */
[----:B------:R-:W1:Y:S01]  /*0050*/  S2R R0, SR_CTAID.X ;  /* 0x0000000000007919 */ /* 0x000e620000002500 */
[----:B------:R-:W2:Y:S01]  /*0060*/  LDCU UR5, c[0x0][0x388] ;  /* 0x00007100ff0577ac */ /* 0x000ea20008000800 */
[----:B------:R-:W3:Y:S01]  /*0070*/  LDCU.64 UR10, c[0x0][0x358] ;  /* 0x00006b00ff0a77ac */ /* 0x000ee20008000a00 */
[----:B0-----:R-:W-:Y:S01]  /*0080*/  LOP3.LUT P0, RZ, R10, 0x1f, RZ, 0xc0, !PT ;  /* 0x0000001f0aff7812 */ /* 0x001fe2000780c0ff */
[----:B-1----:R-:W-:-:S05]  /*0090*/  IMAD R7, R0, UR4, R10 ;  /* 0x0000000400077c24 */ /* 0x002fca000f8e020a */
[----:B--2---:R-:W-:-:S07]  /*00a0*/  ISETP.GE.U32.AND P2, PT, R7, UR5, PT ;  /* 0x0000000507007c0c */ /* 0x004fce000bf46070 */
[----:B------:R-:W0:Y:S06]  /*00b0*/  @!P0 S2R R8, SR_CgaCtaId ;  /* 0x0000000000088919 */ /* 0x000e2c0000008800 */
[----:B---3--:R-:W-:Y:S05]  /*00c0*/  @P2 BRA `(.L_x_105) ;  /* 0x00000000003c2947 */ /* 0x008fea0003800000 */
[----:B------:R-:W-:Y:S01]  /*00d0*/  ISETP.NE.AND P2, PT, R7, RZ, PT ;  /* 0x000000ff0700720c */ /* 0x000fe20003f45270 */
[----:B------:R-:W1:-:S12]  /*00e0*/  LDCU.64 UR6, c[0x0][0x390] ;  /* 0x00007200ff0677ac */ /* 0x000e580008000a00 */
[----:B------:R-:W2:Y:S01]  /*00f0*/  @P2 LDC.64 R4, c[0x0][0x380] ;  /* 0x0000e000ff042b82 */ /* 0x000ea20000000a00 */
[C---:B------:R-:W-:Y:S02]  /*0100*/  @P2 VIADD R9, R7.reuse, 0xffffffff ;  /* 0xffffffff07092836 */ /* 0x040fe40000000000 */
[----:B--2---:R-:W-:-:S04]  /*0110*/  @P2 IMAD.WIDE.U32 R2, R7, 0x4, R4 ;  /* 0x0000000407022825 */ /* 0x004fc800078e0004 */
[----:B------:R-:W-:Y:S02]  /*0120*/  @P2 IMAD.WIDE.U32 R4, R9, 0x4, R4 ;  /* 0x0000000409042825 */ /* 0x000fe400078e0004 */
[----:B------:R-:W2:Y:S04]  /*0130*/  @P2 LDG.E.CONSTANT R2, desc[UR10][R2.64] ;  /* 0x0000000a02022981 */ /* 0x000ea8000c1e9900 */
[----:B------:R-:W2:Y:S01]  /*0140*/  @P2 LDG.E.CONSTANT R5, desc[UR10][R4.64] ;  /* 0x0000000a04052981 */ /* 0x000ea2000c1e9900 */
[----:B-1----:R-:W-:Y:S01]  /*0150*/  IADD3 R6, P3, PT, R7, UR6, RZ ;  /* 0x0000000607067c10 */ /* 0x002fe2000ff7e0ff */
[----:B------:R-:W-:-:S04]  /*0160*/  IMAD.MOV.U32 R9, RZ, RZ, 0x1 ;  /* 0x00000001ff097424 */ /* 0x000fc800078e00ff */
[----:B------:R-:W-:Y:S01]  /*0170*/  IMAD.X R7, RZ, RZ, UR7, P3 ;  /* 0x00000007ff077e24 */ /* 0x000fe200098e06ff */
[----:B--2---:R-:W-:-:S04]  /*0180*/  @P2 ISETP.NE.AND P1, PT, R2, R5, PT ;  /* 0x000000050200220c */ /* 0x004fc80003f25270 */
[----:B------:R-:W-:-:S04]  /*0190*/  @P2 SEL R9, RZ, 0x1, !P1 ;  /* 0x00000001ff092807 */ /* 0x000fc80004800000 */
[----:B------:R-:W-:Y:S01]  /*01a0*/  ISETP.NE.AND P1, PT, R9, RZ, PT ;  /* 0x000000ff0900720c */ /* 0x000fe20003f25270 */
[----:B------:R1:W-:-:S12]  /*01b0*/  STG.E.U8 desc[UR10][R6.64], R9 ;  /* 0x0000000906007986 */ /* 0x0003d8000c10110a */
.L_x_105:
[----:B------:R-:W-:Y:S05]  /*01c0*/  BSYNC.RECONVERGENT B0 ;  /* 0x0000000000007941 */ /* 0x000fea0003800200 */
.L_x_104:
[----:B------:R-:W-:Y:S02]  /*01d0*/  VOTE.ANY R2, PT, P1 ;  /* 0x0000000000027806 */ /* 0x000fe400008e0100 */
[----:B------:R-:W-:Y:S02]  /*01e0*/  @!P0 MOV R3, 0x400 ;  /* 0x0000040000038802 */ /* 0x000fe40000000f00 */
[----:B------:R-:W-:Y:S02]  /*01f0*/  ISETP.NE.AND P1, PT, R10, RZ, PT ;  /* 0x000000ff0a00720c */ /* 0x000fe40003f25270 */
[----:B------:R-:W2:Y:S01]  /*0200*/  @!P0 POPC R2, R2 ;  /* 0x0000000200028309 */ /* 0x000ea20000000000 */
[----:B0-----:R-:W-:-:S04]  /*0210*/  @!P0 LEA R3, R8, R3, 0x18 ;  /* 0x0000000308038211 */ /* 0x001fc800078ec0ff */
[----:B------:R-:W-:-:S05]  /*0220*/  @!P0 LEA.HI R3, R10, R3, RZ, 0x1d ;  /* 0x000000030a038211 */ /* 0x000fca00078fe8ff */
[----:B--2---:R0:W-:Y:S01]  /*0230*/  @!P0 STS [R3], R2 ;  /* 0x0000000203008388 */ /* 0x0041e20000000800 */
[----:B------:R-:W-:Y:S06]  /*0240*/  BAR.SYNC.DEFER_BLOCKING 0x0 ;  /* 0x0000000000007b1d */ /* 0x000fec0000010000 */
[----:B------:R-:W-:Y:S05]  /*0250*/  @P1 EXIT ;  /* 0x000000000000194d */ /* 0x000fea0003800000 */
        /* <DEDUP_REMOVED lines=8> */
[----:B------:R-:W0:Y:S01]  /*02e0*/  S2UR UR7, SR_CgaCtaId ;  /* 0x00000000000779c3 */ /* 0x000e220000008800 */
[----:B------:R-:W-:Y:S01]  /*02f0*/  UMOV UR4, 0x400 ;  /* 0x0000040000047882 */ /* 0x000fe20000000000 */
[----:B------:R-:W-:Y:S01]  /*0300*/  ULOP3.LUT UR6, UR5, 0x7fffff0, URZ, 0xc0, !UPT ;  /* 0x07fffff005067892 */ /* 0x000fe2000f8ec0ff */
[----:B------:R-:W-:Y:S01]  /*0310*/  IMAD.MOV.U32 R2, RZ, RZ, RZ ;  /* 0x000000ffff027224 */ /* 0x000fe200078e00ff */
[----:B0-----:R-:W-:Y:S02]  /*0320*/  ULEA UR8, UR7, UR4, 0x18 ;  /* 0x0000000407087291 */ /* 0x001fe4000f8ec0ff */
[----:B------:R-:W-:Y:S02]  /*0330*/  UIADD3 UR7, UPT, UPT, -UR6, URZ, URZ ;  /* 0x000000ff06077290 */ /* 0x000fe4000fffe1ff */
[----:B------:R-:W-:Y:S02]  /*0340*/  ULOP3.LUT UR4, UR5, 0x70, URZ, 0xc0, !UPT ;  /* 0x0000007005047892 */ /* 0x000fe4000f8ec0ff */
[----:B------:R-:W-:-:S12]  /*0350*/  UIADD3 UR6, UPT, UPT, UR8, 0x20, URZ ;  /* 0x0000002008067890 */ /* 0x000fd8000fffe0ff */
.L_x_107:
[----:B------:R-:W0:Y:S01]  /*0360*/  LDS.128 R16, [UR6+-0x20] ;  /* 0xffffe006ff107984 */ /* 0x000e220008000c00 */
[----:B------:R-:W-:-:S03]  /*0370*/  UIADD3 UR7, UPT, UPT, UR7, 0x10, URZ ;  /* 0x0000001007077890 */ /* 0x000fc6000fffe0ff */
[----:B------:R-:W2:Y:S01]  /*0380*/  LDS.128 R12, [UR6+-0x10] ;  /* 0xfffff006ff0c7984 */ /* 0x000ea20008000c00 */
[----:B------:R-:W-:-:S03]  /*0390*/  UISETP.NE.AND UP0, UPT, UR7, URZ, UPT ;  /* 0x000000ff0700728c */ /* 0x000fc6000bf05270 */
[----:B-1----:R-:W1:Y:S04]  /*03a0*/  LDS.128 R8, [UR6] ;  /* 0x00000006ff087984 */ /* 0x002e680008000c00 */
[----:B------:R-:W3:Y:S01]  /*03b0*/  LDS.128 R4, [UR6+0x10] ;  /* 0x00001006ff047984 */ /* 0x000ee20008000c00 */
[----:B------:R-:W-:Y:S01]  /*03c0*/  UIADD3 UR6, UPT, UPT, UR6, 0x40, URZ ;  /* 0x0000004006067890 */ /* 0x000fe2000fffe0ff */
[----:B0-----:R-:W-:-:S04]  /*03d0*/  IADD3 R16, PT, PT, R17, R16, R2 ;  /* 0x0000001011107210 */ /* 0x001fc80007ffe002 */
[----:B------:R-:W-:-:S04]  /*03e0*/  IADD3 R16, PT, PT, R19, R18, R16 ;  /* 0x0000001213107210 */ /* 0x000fc80007ffe010 */
[----:B--2---:R-:W-:-:S04]  /*03f0*/  IADD3 R12, PT, PT, R13, R12, R16 ;  /* 0x0000000c0d0c7210 */ /* 0x004fc80007ffe010 */
[----:B------:R-:W-:-:S04]  /*0400*/  IADD3 R12, PT, PT, R15, R14, R12 ;  /* 0x0000000e0f0c7210 */ /* 0x000fc80007ffe00c */
[----:B-1----:R-:W-:-:S04]  /*0410*/  IADD3 R8, PT, PT, R9, R8, R12 ;  /* 0x0000000809087210 */ /* 0x002fc80007ffe00c */
[----:B------:R-:W-:-:S04]  /*0420*/  IADD3 R8, PT, PT, R11, R10, R8 ;  /* 0x0000000a0b087210 */ /* 0x000fc80007ffe008 */
[----:B---3--:R-:W-:-:S04]  /*0430*/  IADD3 R4, PT, PT, R5, R4, R8 ;  /* 0x0000000405047210 */ /* 0x008fc80007ffe008 */
[----:B------:R-:W-:Y:S01]  /*0440*/  IADD3 R2, PT, PT, R7, R6, R4 ;  /* 0x0000000607027210 */ /* 0x000fe20007ffe004 */
[----:B------:R-:W-:Y:S06]  /*0450*/  BRA.U UP0, `(.L_x_107) ;  /* 0xfffffffd00c07547 */ /* 0x000fec000b83ffff */
.L_x_106:
[----:B------:R-:W-:-:S09]  /*0460*/  UISETP.NE.AND UP0, UPT, UR9, URZ, UPT ;  /* 0x000000ff0900728c */ /* 0x000fd2000bf05270 */
[----:B------:R-:W-:Y:S05]  /*0470*/  BRA.U !UP0, `(.L_x_108) ;  /* 0x0000000108a07547 */ /* 0x000fea000b800000 */
[----:B------:R-:W-:Y:S02]  /*0480*/  UISETP.GE.U32.AND UP0, UPT, UR9, 0x8, UPT ;  /* 0x000000080900788c */ /* 0x000fe4000bf06070 */
[----:B------:R-:W-:-:S04]  /*0490*/  ULOP3.LUT UR8, UR5, 0x7, URZ, 0xc0, !UPT ;  /* 0x0000000705087892 */ /* 0x000fc8000f8ec0ff */
[----:B------:R-:W-:-:S03]  /*04a0*/  UISETP.NE.AND UP1, UPT, UR8, URZ, UPT ;  /* 0x000000ff0800728c */ /* 0x000fc6000bf25270 */
[----:B------:R-:W-:Y:S08]  /*04b0*/  BRA.U !UP0, `(.L_x_109) ;  /* 0x00000001082c7547 */ /* 0x000ff0000b800000 */
[----:B------:R-:W0:Y:S01]  /*04c0*/  S2UR UR7, SR_CgaCtaId ;  /* 0x00000000000779c3 */ /* 0x000e220000008800 */
[----:B------:R-:W-:Y:S02]  /*04d0*/  UMOV UR6, 0x400 ;  /* 0x0000040000067882 */ /* 0x000fe40000000000 */
[----:B0-----:R-:W-:-:S04]  /*04e0*/  ULEA UR6, UR7, UR6, 0x18 ;  /* 0x0000000607067291 */ /* 0x001fc8000f8ec0ff */
[----:B------:R-:W-:Y:S02]  /*04f0*/  ULEA UR6, UR4, UR6, 0x2 ;  /* 0x0000000604067291 */ /* 0x000fe4000f8e10ff */
[----:B------:R-:W-:-:S07]  /*0500*/  UIADD3 UR4, UPT, UPT, UR4, 0x8, URZ ;  /* 0x0000000804047890 */ /* 0x000fce000fffe0ff */
[----:B-1----:R-:W0:Y:S04]  /*0510*/  LDS.128 R8, [UR6] ;  /* 0x00000006ff087984 */ /* 0x002e280008000c00 */
[----:B------:R-:W1:Y:S01]  /*0520*/  LDS.128 R4, [UR6+0x10] ;  /* 0x00001006ff047984 */ /* 0x000e620008000c00 */
[----:B0-----:R-:W-:-:S04]  /*0530*/  IADD3 R8, PT, PT, R9, R8, R2 ;  /* 0x0000000809087210 */ /* 0x001fc80007ffe002 */
[----:B------:R-:W-:-:S04]  /*0540*/  IADD3 R8, PT, PT, R11, R10, R8 ;  /* 0x0000000a0b087210 */ /* 0x000fc80007ffe008 */
[----:B-1----:R-:W-:-:S04]  /*0550*/  IADD3 R4, PT, PT, R5, R4, R8 ;  /* 0x0000000405047210 */ /* 0x002fc80007ffe008 */
[----:B------:R-:W-:-:S07]  /*0560*/  IADD3 R2, PT, PT, R7, R6, R4 ;  /* 0x0000000607027210 */ /* 0x000fce0007ffe004 */
.L_x_109:
        /* <DEDUP_REMOVED lines=10> */
[----:B-1----:R-:W0:Y:S02]  /*0610*/  LDS.128 R4, [UR6] ;  /* 0x00000006ff047984 */ /* 0x002e240008000c00 */
[----:B0-----:R-:W-:-:S04]  /*0620*/  IADD3 R2, PT, PT, R5, R4, R2 ;  /* 0x0000000405027210 */ /* 0x001fc80007ffe002 */
[----:B------:R-:W-:-:S07]  /*0630*/  IADD3 R2, PT, PT, R7, R6, R2 ;  /* 0x0000000607027210 */ /* 0x000fce0007ffe002 */
.L_x_110:
[----:B------:R-:W-:Y:S05]  /*0640*/  BRA.U !UP1, `(.L_x_108) ;  /* 0x00000001092c7547 */ /* 0x000fea000b800000 */
[----:B------:R-:W0:Y:S01]  /*0650*/  S2UR UR7, SR_CgaCtaId ;  /* 0x00000000000779c3 */ /* 0x000e220000008800 */
[----:B------:R-:W-:Y:S01]  /*0660*/  UMOV UR6, 0x400 ;  /* 0x0000040000067882 */ /* 0x000fe20000000000 */
[----:B------:R-:W-:Y:S02]  /*0670*/  UIADD3 UR5, UPT, UPT, -UR5, URZ, URZ ;  /* 0x000000ff05057290 */ /* 0x000fe4000fffe1ff */
[----:B0-----:R-:W-:-:S04]  /*0680*/  ULEA UR6, UR7, UR6, 0x18 ;  /* 0x0000000607067291 */ /* 0x001fc8000f8ec0ff */
[----:B------:R-:W-:-:S12]  /*0690*/  ULEA UR4, UR4, UR6, 0x2 ;  /* 0x0000000604047291 */ /* 0x000fd8000f8e10ff */
.L_x_111:
[----:B------:R-:W0:Y:S01]  /*06a0*/  LDS R3, [UR4] ;  /* 0x00000004ff037984 */ /* 0x000e220008000800 */
[----:B------:R-:W-:Y:S02]  /*06b0*/  UIADD3 UR5, UPT, UPT, UR5, 0x1, URZ ;  /* 0x0000000105057890 */ /* 0x000fe4000fffe0ff */
[----:B------:R-:W-:Y:S02]  /*06c0*/  UIADD3 UR4, UPT, UPT, UR4, 0x4, URZ ;  /* 0x0000000404047890 */ /* 0x000fe4000fffe0ff */
[----:B------:R-:W-:Y:S01]  /*06d0*/  UISETP.NE.AND UP0, UPT, UR5, URZ, UPT ;  /* 0x000000ff0500728c */ /* 0x000fe2000bf05270 */
[----:B0-----:R-:W-:-:S08]  /*06e0*/  IMAD.IADD R2, R3, 0x1, R2 ;  /* 0x0000000103027824 */ /* 0x001fd000078e0202 */
[----:B------:R-:W-:Y:S05]  /*06f0*/  BRA.U UP0, `(.L_x_111) ;  /* 0xfffffffd00e87547 */ /* 0x000fea000b83ffff */
.L_x_108:
[----:B------:R-:W0:Y:S02]  /*0700*/  LDC.64 R4, c[0x0][0x398] ;  /* 0x0000e600ff047b82 */ /* 0x000e240000000a00 */
[----:B0-----:R-:W-:-:S05]  /*0710*/  IMAD.WIDE.U32 R4, R0, 0x4, R4 ;  /* 0x0000000400047825 */ /* 0x001fca00078e0004 */
[----:B------:R-:W-:Y:S01]  /*0720*/  STG.E desc[UR10][R4.64], R2 ;  /* 0x0000000204007986 */ /* 0x000fe2000c10190a */
[----:B------:R-:W-:Y:S05]  /*0730*/  EXIT ;  /* 0x000000000000794d */ /* 0x000fea0003800000 */
.L_x_112:
        /* <DEDUP_REMOVED lines=12> */
.L_x_134:


//--------------------- .text._Z18KBuildCompactTiledPKjjPjS1_S1_ --------------------------
	.section	.text._Z18KBuildCompactTiledPKjjPjS1_S1_,"ax",@progbits
	.align	128
        .global         _Z18KBuildCompactTiledPKjjPjS1_S1_
        .type           _Z18KBuildCompactTiledPKjjPjS1_S1_,@function
        .size           _Z18KBuildCompactTiledPKjjPjS1_S1_,(.L_x_135 - _Z18KBuildCompactTiledPKjjPjS1_S1_)
        .other          _Z18KBuildCompactTiledPKjjPjS1_S1_,@"STO_CUDA_ENTRY STV_DEFAULT"
_Z18KBuildCompactTiledPKjjPjS1_S1_:
.text._Z18KBuildCompactTiledPKjjPjS1_S1_:
[----:B------:R-:W-:Y:S08]  /*0000*/  LDC R1, c[0x0][0x37c] ;  /* 0x0000df00ff017b82 */ /* 0x000ff00000000800 */
[----:B------:R-:W0:Y:S02]  /*0010*/  S2UR UR4, SR_CTAID.X ;  /* 0x00000000000479c3 */ /* 0x000e240000002500 */
[----:B0-----:R-:W-:-:S13]  /*0020*/  ISETP.NE.AND P0, PT, RZ, UR4, PT ;  /* 0x00000004ff007c0c */ /* 0x001fda000bf05270 */
[----:B------:R-:W-:Y:S05]  /*0030*/  @P0 EXIT ;  /* 0x000000000000094d */ /* 0x000fea0003800000 */
[----:B------:R-:W0:Y:S01]  /*0040*/  LDCU UR4, c[0x0][0x388] ;  /* 0x00007100ff0477ac */ /* 0x000e220008000800 */
[----:B------:R-:W1:Y:S01]  /*0050*/  LDCU.64 UR10, c[0x0][0x358] ;  /* 0x00006b00ff0a77ac */ /* 0x000e620008000a00 */
[----:B0-----:R-:W-:-:S09]  /*0060*/  UISETP.NE.AND UP0, UPT, UR4, 0x1, UPT ;  /* 0x000000010400788c */ /* 0x001fd2000bf05270 */
[----:B-1----:R-:W-:Y:S05]  /*0070*/  BRA.U !UP0, `(.L_x_113) ;  /* 0x0000000908d07547 */ /* 0x002fea000b800000 */
[----:B------:R-:W-:-:S13]  /*0080*/  ISETP.NE.AND P0, PT, RZ, UR4, PT ;  /* 0x00000004ff007c0c */ /* 0x000fda000bf05270 */
[----:B------:R-:W0:Y:S08]  /*0090*/  @!P0 LDC.64 R2, c[0x0][0x398] ;  /* 0x0000e600ff028b82 */ /* 0x000e300000000a00 */
[----:B------:R-:W1:Y:S01]  /*00a0*/  @!P0 LDC.64 R4, c[0x0][0x3a0] ;  /* 0x0000e800ff048b82 */ /* 0x000e620000000a00 */
[----:B0-----:R0:W-:Y:S04]  /*00b0*/  @!P0 STG.E desc[UR10][R2.64], RZ ;  /* 0x000000ff02008986 */ /* 0x0011e8000c10190a */
[----:B-1----:R0:W-:Y:S01]  /*00c0*/  @!P0 STG.E desc[UR10][R4.64], RZ ;  /* 0x000000ff04008986 */ /* 0x0021e2000c10190a */
[----:B------:R-:W-:Y:S05]  /*00d0*/  @!P0 EXIT ;  /* 0x000000000000894d */ /* 0x000fea0003800000 */
[----:B------:R-:W1:Y:S02]  /*00e0*/  S2R R12, SR_TID.X ;  /* 0x00000000000c7919 */ /* 0x000e640000002100 */
[----:B-1----:R-:W-:-:S13]  /*00f0*/  ISETP.NE.AND P0, PT, R12, RZ, PT ;  /* 0x000000ff0c00720c */ /* 0x002fda0003f05270 */
[----:B0-----:R-:W0:Y:S02]  /*0100*/  @!P0 LDC.64 R2, c[0x0][0x380] ;  /* 0x0000e000ff028b82 */ /* 0x001e240000000a00 */
[----:B0-----:R0:W2:Y:S06]  /*0110*/  @!P0 LDG.E.CONSTANT R7, desc[UR10][R2.64] ;  /* 0x0000000a02078981 */ /* 0x0010ac000c1e9900 */
[----:B------:R-:W2:Y:S01]  /*0120*/  @!P0 LDC.64 R4, c[0x0][0x390] ;  /* 0x0000e400ff048b82 */ /* 0x000ea20000000a00 */
[----:B------:R-:W-:Y:S01]  /*0130*/  UMOV UR4, 0x400 ;  /* 0x0000040000047882 */ /* 0x000fe20000000000 */
[----:B------:R-:W-:Y:S01]  /*0140*/  IMAD.MOV.U32 R0, RZ, RZ, RZ ;  /* 0x000000ffff007224 */ /* 0x000fe200078e00ff */
[----:B------:R-:W-:Y:S01]  /*0150*/  UIADD3 UR5, UPT, UPT, UR4, 0x400, URZ ;  /* 0x0000040004057890 */ /* 0x000fe2000fffe0ff */
[----:B------:R-:W-:-:S04]  /*0160*/  @!P0 IMAD.MOV.U32 R0, RZ, RZ, 0x1 ;  /* 0x00000001ff008424 */ /* 0x000fc800078e00ff */
[----:B------:R-:W1:Y:S08]  /*0170*/  @!P0 LDC.64 R8, c[0x0][0x398] ;  /* 0x0000e600ff088b82 */ /* 0x000e700000000a00 */
[----:B------:R-:W3:Y:S02]  /*0180*/  S2UR UR6, SR_CgaCtaId ;  /* 0x00000000000679c3 */ /* 0x000ee40000008800 */
[----:B---3--:R-:W-:-:S02]  /*0190*/  ULEA UR4, UR6, UR4, 0x18 ;  /* 0x0000000406047291 */ /* 0x008fc4000f8ec0ff */
[----:B------:R-:W-:-:S03]  /*01a0*/  ULEA UR5, UR6, UR5, 0x18 ;  /* 0x0000000506057291 */ /* 0x000fc6000f8ec0ff */
[----:B------:R-:W-:Y:S01]  /*01b0*/  UMOV UR6, 0x1 ;  /* 0x0000000100067882 */ /* 0x000fe20000000000 */
[C---:B0-----:R-:W-:Y:S02]  /*01c0*/  LEA R3, R12.reuse, UR4, 0x2 ;  /* 0x000000040c037c11 */ /* 0x041fe4000f8e10ff */
[----:B------:R-:W-:Y:S01]  /*01d0*/  LEA R6, R12, UR5, 0x2 ;  /* 0x000000050c067c11 */ /* 0x000fe2000f8e10ff */
[----:B--2---:R0:W-:Y:S04]  /*01e0*/  @!P0 STG.E desc[UR10][R4.64], R7 ;  /* 0x0000000704008986 */ /* 0x0041e8000c10190a */
[----:B-1----:R0:W-:Y:S01]  /*01f0*/  @!P0 STG.E desc[UR10][R8.64], RZ ;  /* 0x000000ff08008986 */ /* 0x0021e2000c10190a */
[----:B------:R-:W-:Y:S06]  /*0200*/  BAR.SYNC.DEFER_BLOCKING 0x0 ;  /* 0x0000000000007b1d */ /* 0x000fec0000010000 */
.L_x_117:
[----:B------:R-:W1:Y:S01]  /*0210*/  LDC R2, c[0x0][0x388] ;  /* 0x0000e200ff027b82 */ /* 0x000e620000000800 */
[----:B------:R-:W-:Y:S02]  /*0220*/  UIADD3 UR7, UPT, UPT, UR6, 0x100, URZ ;  /* 0x0000010006077890 */ /* 0x000fe4000fffe0ff */
[----:B0-----:R-:W-:-:S05]  /*0230*/  IADD3 R7, PT, PT, R12, UR6, RZ ;  /* 0x000000060c077c10 */ /* 0x001fca000fffe0ff */
[----:B------:R-:W0:Y:S01]  /*0240*/  LDC.64 R10, c[0x0][0x380] ;  /* 0x0000e000ff0a7b82 */ /* 0x000e220000000a00 */
[----:B-1----:R-:W-:-:S04]  /*0250*/  VIMNMX.U32 R4, PT, PT, R2, UR7, PT ;  /* 0x0000000702047c48 */ /* 0x002fc8000bfe0000 */
[C---:B------:R-:W-:Y:S01]  /*0260*/  ISETP.GE.U32.AND P1, PT, R7.reuse, R4, PT ;  /* 0x000000040700720c */ /* 0x040fe20003f26070 */
[----:B0-----:R-:W-:-:S12]  /*0270*/  IMAD.WIDE.U32 R4, R7, 0x4, R10 ;  /* 0x0000000407047825 */ /* 0x001fd800078e000a */
[----:B------:R-:W-:-:S04]  /*0280*/  @!P1 VIADD R9, R7, 0xffffffff ;  /* 0xffffffff07099836 */ /* 0x000fc80000000000 */
[----:B------:R-:W-:Y:S02]  /*0290*/  @!P1 IMAD.WIDE.U32 R10, R9, 0x4, R10 ;  /* 0x00000004090a9825 */ /* 0x000fe400078e000a */
[----:B------:R-:W2:Y:S04]  /*02a0*/  @!P1 LDG.E.CONSTANT R9, desc[UR10][R4.64] ;  /* 0x0000000a04099981 */ /* 0x000ea8000c1e9900 */
[----:B------:R-:W2:Y:S01]  /*02b0*/  @!P1 LDG.E.CONSTANT R10, desc[UR10][R10.64] ;  /* 0x0000000a0a0a9981 */ /* 0x000ea2000c1e9900 */
[----:B------:R-:W-:Y:S01]  /*02c0*/  IMAD.MOV.U32 R8, RZ, RZ, RZ ;  /* 0x000000ffff087224 */ /* 0x000fe200078e00ff */
[----:B------:R-:W-:Y:S01]  /*02d0*/  UMOV UR6, UR7 ;  /* 0x0000000700067c82 */ /* 0x000fe20008000000 */
[----:B------:R-:W-:Y:S01]  /*02e0*/  BSSY.RECONVERGENT B0, `(.L_x_114) ;  /* 0x0000071000007945 */ /* 0x000fe20003800200 */
[----:B--2---:R-:W-:-:S04]  /*02f0*/  @!P1 ISETP.NE.AND P0, PT, R9, R10, PT ;  /* 0x0000000a0900920c */ /* 0x004fc80003f05270 */
[----:B------:R-:W-:Y:S02]  /*0300*/  @!P1 SEL R8, RZ, 0x1, !P0 ;  /* 0x00000001ff089807 */ /* 0x000fe40004000000 */
[----:B------:R-:W-:Y:S02]  /*0310*/  ISETP.NE.AND P0, PT, R12, RZ, PT ;  /* 0x000000ff0c00720c */ /* 0x000fe40003f05270 */
[----:B------:R-:W-:Y:S01]  /*0320*/  ISETP.LE.U32.AND P1, PT, R2, UR7, PT ;  /* 0x0000000702007c0c */ /* 0x000fe2000bf23070 */
[----:B------:R0:W-:Y:S01]  /*0330*/  STS [R3], R8 ;  /* 0x0000000803007388 */ /* 0x0001e20000000800 */
[----:B------:R-:W-:Y:S09]  /*0340*/  BAR.SYNC.DEFER_BLOCKING 0x0 ;  /* 0x0000000000007b1d */ /* 0x000ff20000010000 */
[----:B0-----:R-:W-:Y:S05]  /*0350*/  @P0 BRA `(.L_x_115) ;  /* 0x0000000400a40947 */ /* 0x001fea0003800000 */
[----:B------:R-:W-:Y:S02]  /*0360*/  HFMA2 R10, -RZ, RZ, 0, 0 ;  /* 0x00000000ff0a7431 */ /* 0x000fe400000001ff */
[----:B------:R-:W-:-:S07]  /*0370*/  IMAD.MOV.U32 R9, RZ, RZ, 0x40 ;  /* 0x00000040ff097424 */ /* 0x000fce00078e00ff */
.L_x_116:
[----:B------:R-:W-:Y:S04]  /*0380*/  STS [R9+UR5+-0x40], R10 ;  /* 0xffffc00a09007988 */ /* 0x000fe80008000805 */
[----:B------:R-:W0:Y:S02]  /*0390*/  LDS R11, [R9+UR4+-0x40] ;  /* 0xffffc004090b7984 */ /* 0x000e240008000800 */
[----:B0-----:R-:W-:-:S05]  /*03a0*/  IMAD.IADD R14, R11, 0x1, R10 ;  /* 0x000000010b0e7824 */ /* 0x001fca00078e020a */
[----:B------:R-:W-:Y:S04]  /*03b0*/  STS [R9+UR5+-0x3c], R14 ;  /* 0xffffc40e09007988 */ /* 0x000fe80008000805 */
[----:B------:R-:W0:Y:S02]  /*03c0*/  LDS R11, [R9+UR4+-0x3c] ;  /* 0xffffc404090b7984 */ /* 0x000e240008000800 */
[----:B0-----:R-:W-:-:S05]  /*03d0*/  IADD3 R16, PT, PT, R14, R11, RZ ;  /* 0x0000000b0e107210 */ /* 0x001fca0007ffe0ff */
[----:B------:R-:W-:Y:S04]  /*03e0*/  STS [R9+UR5+-0x38], R16 ;  /* 0xffffc81009007988 */ /* 0x000fe80008000805 */
[----:B------:R-:W0:Y:S02]  /*03f0*/  LDS R11, [R9+UR4+-0x38] ;  /* 0xffffc804090b7984 */ /* 0x000e240008000800 */
[----:B0-----:R-:W-:-:S05]  /*0400*/  IMAD.IADD R18, R16, 0x1, R11 ;  /* 0x0000000110127824 */ /* 0x001fca00078e020b */
        /* <DEDUP_REMOVED lines=38> */
[----:B0-----:R-:W-:-:S05]  /*0670*/  IADD3 R10, PT, PT, R18, R11, RZ ;  /* 0x0000000b120a7210 */ /* 0x001fca0007ffe0ff */
[----:B------:R-:W-:Y:S04]  /*0680*/  STS [R9+UR5], R10 ;  /* 0x0000000a09007988 */ /* 0x000fe80008000805 */
[----:B------:R-:W0:Y:S02]  /*0690*/  LDS R11, [R9+UR4] ;  /* 0x00000004090b7984 */ /* 0x000e240008000800 */
[----:B0-----:R-:W-:-:S05]  /*06a0*/  IMAD.IADD R14, R10, 0x1, R11 ;  /* 0x000000010a0e7824 */ /* 0x001fca00078e020b */
[----:B------:R-:W-:Y:S04]  /*06b0*/  STS [R9+UR5+0x4], R14 ;  /* 0x0000040e09007988 */ /* 0x000fe80008000805 */
[----:B------:R-:W0:Y:S02]  /*06c0*/  LDS R11, [R9+UR4+0x4] ;  /* 0x00000404090b7984 */ /* 0x000e240008000800 */
[----:B0-----:R-:W-:-:S05]  /*06d0*/  IADD3 R16, PT, PT, R14, R11, RZ ;  /* 0x0000000b0e107210 */ /* 0x001fca0007ffe0ff */
[----:B------:R-:W-:Y:S04]  /*06e0*/  STS [R9+UR5+0x8], R16 ;  /* 0x0000081009007988 */ /* 0x000fe80008000805 */
[----:B------:R-:W0:Y:S02]  /*06f0*/  LDS R11, [R9+UR4+0x8] ;  /* 0x00000804090b7984 */ /* 0x000e240008000800 */
        /* <DEDUP_REMOVED lines=38> */
[----:B------:R0:W1:Y:S02]  /*0960*/  LDS R11, [R9+UR4+0x3c] ;  /* 0x00003c04090b7984 */ /* 0x0000640008000800 */
[----:B0-----:R-:W-:-:S04]  /*0970*/  IADD3 R9, PT, PT, R9, 0x80, RZ ;  /* 0x0000008009097810 */ /* 0x001fc80007ffe0ff */
[----:B------:R-:W-:Y:S01]  /*0980*/  ISETP.NE.AND P2, PT, R9, 0x440, PT ;  /* 0x000004400900780c */ /* 0x000fe20003f45270 */
[----:B-1----:R-:W-:-:S12]  /*0990*/  IMAD.IADD R10, R18, 0x1, R11 ;  /* 0x00000001120a7824 */ /* 0x002fd800078e020b */
[----:B------:R-:W-:Y:S05]  /*09a0*/  @P2 BRA `(.L_x_116) ;  /* 0xfffffff800742947 */ /* 0x000fea000383ffff */
[----:B------:R-:W0:Y:S01]  /*09b0*/  S2UR UR8, SR_CgaCtaId ;  /* 0x00000000000879c3 */ /* 0x000e220000008800 */
[----:B------:R-:W-:Y:S02]  /*09c0*/  UMOV UR7, 0x400 ;  /* 0x0000040000077882 */ /* 0x000fe40000000000 */
[----:B0-----:R-:W-:-:S09]  /*09d0*/  ULEA UR7, UR8, UR7, 0x18 ;  /* 0x0000000708077291 */ /* 0x001fd2000f8ec0ff */
[----:B------:R0:W-:Y:S03]  /*09e0*/  STS [UR7+0x7fc], R10 ;  /* 0x0007fc0aff007988 */ /* 0x0001e60008000807 */
.L_x_115:
[----:B------:R-:W-:Y:S05]  /*09f0*/  BSYNC.RECONVERGENT B0 ;  /* 0x0000000000007941 */ /* 0x000fea0003800200 */
.L_x_114:
[----:B------:R-:W-:Y:S01]  /*0a00*/  BAR.SYNC.DEFER_BLOCKING 0x0 ;  /* 0x0000000000007b1d */ /* 0x000fe20000010000 */
[----:B------:R-:W-:-:S07]  /*0a10*/  ISETP.NE.AND P2, PT, R8, RZ, PT ;  /* 0x000000ff0800720c */ /* 0x000fce0003f45270 */
[----:B------:R-:W1:Y:S06]  /*0a20*/  S2UR UR7, SR_CgaCtaId ;  /* 0x00000000000779c3 */ /* 0x000e6c0000008800 */
[----:B------:R2:W3:Y:S02]  /*0a30*/  @P2 LDG.E.CONSTANT R17, desc[UR10][R4.64] ;  /* 0x0000000a04112981 */ /* 0x0004e4000c1e9900 */
[----:B------:R-:W4:Y:S01]  /*0a40*/  LDC.64 R8, c[0x0][0x390] ;  /* 0x0000e400ff087b82 */ /* 0x000f220000000a00 */
[----:B------:R-:W-:-:S07]  /*0a50*/  UMOV UR4, 0x400 ;  /* 0x0000040000047882 */ /* 0x000fce0000000000 */
[----:B0-----:R-:W2:Y:S01]  /*0a60*/  LDC.64 R10, c[0x0][0x398] ;  /* 0x0000e600ff0a7b82 */ /* 0x001ea20000000a00 */
[----:B------:R-:W0:Y:S01]  /*0a70*/  @P2 LDS R15, [R6] ;  /* 0x00000000060f2984 */ /* 0x000e220000000800 */
[----:B-1----:R-:W-:-:S09]  /*0a80*/  ULEA UR4, UR7, UR4, 0x18 ;  /* 0x0000000407047291 */ /* 0x002fd2000f8ec0ff */
[----:B------:R-:W1:Y:S01]  /*0a90*/  LDS R13, [UR4+0x7fc] ;  /* 0x0007fc04ff0d7984 */ /* 0x000e620008000800 */
[----:B0-----:R-:W-:-:S05]  /*0aa0*/  @P2 IADD3 R15, PT, PT, R15, R0, RZ ;  /* 0x000000000f0f2210 */ /* 0x001fca0007ffe0ff */
[----:B----4-:R-:W-:-:S04]  /*0ab0*/  @P2 IMAD.WIDE.U32 R8, R15, 0x4, R8 ;  /* 0x000000040f082825 */ /* 0x010fc800078e0008 */
[----:B--2---:R-:W-:Y:S01]  /*0ac0*/  @P2 IMAD.WIDE.U32 R4, R15, 0x4, R10 ;  /* 0x000000040f042825 */ /* 0x004fe200078e000a */
[----:B---3--:R2:W-:Y:S04]  /*0ad0*/  @P2 STG.E desc[UR10][R8.64], R17 ;  /* 0x0000001108002986 */ /* 0x0085e8000c10190a */
[----:B------:R2:W-:Y:S01]  /*0ae0*/  @P2 STG.E desc[UR10][R4.64], R7 ;  /* 0x0000000704002986 */ /* 0x0005e2000c10190a */
[----:B------:R-:W-:Y:S08]  /*0af0*/  BAR.SYNC.DEFER_BLOCKING 0x0 ;  /* 0x0000000000007b1d */ /* 0x000ff00000010000 */
[----:B------:R-:W-:Y:S01]  /*0b00*/  BAR.SYNC.DEFER_BLOCKING 0x0 ;  /* 0x0000000000007b1d */ /* 0x000fe20000010000 */
[----:B------:R-:W-:-:S04]  /*0b10*/  ISETP.NE.AND P2, PT, R12, RZ, PT ;  /* 0x000000ff0c00720c */ /* 0x000fc80003f45270 */
[----:B-1----:R-:W-:-:S05]  /*0b20*/  SEL R13, R13, RZ, !P2 ;  /* 0x000000ff0d0d7207 */ /* 0x002fca0005000000 */
[----:B------:R-:W-:Y:S01]  /*0b30*/  IMAD.IADD R0, R13, 0x1, R0 ;  /* 0x000000010d007824 */ /* 0x000fe200078e0200 */
[----:B--2---:R-:W-:Y:S06]  /*0b40*/  @!P1 BRA `(.L_x_117) ;  /* 0xfffffff400b09947 */ /* 0x004fec000383ffff */
[----:B------:R-:W-:Y:S05]  /*0b50*/  @P0 EXIT ;  /* 0x000000000000094d */ /* 0x000fea0003800000 */
[----:B------:R-:W0:Y:S08]  /*0b60*/  LDC.64 R4, c[0x0][0x398] ;  /* 0x0000e600ff047b82 */ /* 0x000e300000000a00 */
[----:B------:R-:W1:Y:S01]  /*0b70*/  LDC.64 R6, c[0x0][0x3a0] ;  /* 0x0000e800ff067b82 */ /* 0x000e620000000a00 */
[----:B0-----:R-:W-:-:S05]  /*0b80*/  IMAD.WIDE.U32 R4, R0, 0x4, R4 ;  /* 0x0000000400047825 */ /* 0x001fca00078e0004 */
[----:B------:R-:W-:Y:S04]  /*0b90*/  STG.E desc[UR10][R4.64], R2 ;  /* 0x0000000204007986 */ /* 0x000fe8000c10190a */
[----:B-1----:R-:W-:Y:S01]  /*0ba0*/  STG.E desc[UR10][R6.64], R0 ;  /* 0x0000000006007986 */ /* 0x002fe2000c10190a */
[----:B------:R-:W-:Y:S05]  /*0bb0*/  EXIT ;  /* 0x000000000000794d */ /* 0x000fea0003800000 */
.L_x_113:
[----:B------:R-:W0:Y:S02]  /*0bc0*/  LDC.64 R2, c[0x0][0x380] ;  /* 0x0000e000ff027b82 */ /* 0x000e240000000a00 */
[----:B0-----:R-:W2:Y:S06]  /*0bd0*/  LDG.E.CONSTANT R3, desc[UR10][R2.64] ;  /* 0x0000000a02037981 */ /* 0x001eac000c1e9900 */
[----:B------:R-:W2:Y:S01]  /*0be0*/  LDC.64 R4, c[0x0][0x390] ;  /* 0x0000e400ff047b82 */ /* 0x000ea20000000a00 */
[----:B------:R-:W-:-:S07]  /*0bf0*/  HFMA2 R11, -RZ, RZ, 0, 5.9604644775390625e-08 ;  /* 0x00000001ff0b7431 */ /* 0x000fce00000001ff */
[----:B------:R-:W0:Y:S08]  /*0c00*/  LDC.64 R6, c[0x0][0x398] ;  /* 0x0000e600ff067b82 */ /* 0x000e300000000a00 */
[----:B------:R-:W1:Y:S01]  /*0c10*/  LDC.64 R8, c[0x0][0x3a0] ;  /* 0x0000e800ff087b82 */ /* 0x000e620000000a00 */
[----:B--2---:R-:W-:Y:S04]  /*0c20*/  STG.E desc[UR10][R4.64], R3 ;  /* 0x0000000304007986 */ /* 0x004fe8000c10190a */
[----:B0-----:R-:W-:Y:S04]  /*0c30*/  STG.E desc[UR10][R6.64], RZ ;  /* 0x000000ff06007986 */ /* 0x001fe8000c10190a */
[----:B------:R-:W-:Y:S04]  /*0c40*/  STG.E desc[UR10][R6.64+0x4], R11 ;  /* 0x0000040b06007986 */ /* 0x000fe8000c10190a */
[----:B-1----:R-:W-:Y:S01]  /*0c50*/  STG.E desc[UR10][R8.64], R11 ;  /* 0x0000000b08007986 */ /* 0x002fe2000c10190a */
[----:B------:R-:W-:Y:S05]  /*0c60*/  EXIT ;  /* 0x000000000000794d */ /* 0x000fea0003800000 */
.L_x_118:
        /* <DEDUP_REMOVED lines=9> */
.L_x_135:


//--------------------- .text._Z23KBuildCompactSequentialPKjjPjS1_S1_ --------------------------
	.section	.text._Z23KBuildCompactSequentialPKjjPjS1_S1_,"ax",@progbits
	.align	128
        .global         _Z23KBuildCompactSequentialPKjjPjS1_S1_
        .type           _Z23KBuildCompactSequentialPKjjPjS1_S1_,@function
        .size           _Z23KBuildCompactSequentialPKjjPjS1_S1_,(.L_x_136 - _Z23KBuildCompactSequentialPKjjPjS1_S1_)
        .other          _Z23KBuildCompactSequentialPKjjPjS1_S1_,@"STO_CUDA_ENTRY STV_DEFAULT"
_Z23KBuildCompactSequentialPKjjPjS1_S1_:
.text._Z23KBuildCompactSequentialPKjjPjS1_S1_:
[----:B------:R-:W-:Y:S01]  /*0000*/  LDC R1, c[0x0][0x37c] ;  /* 0x0000df00ff017b82 */ /* 0x000fe20000000800 */
[----:B------:R-:W0:Y:S07]  /*0010*/  S2R R0, SR_TID.X ;  /* 0x0000000000007919 */ /* 0x000e2e0000002100 */
[----:B------:R-:W0:Y:S02]  /*0020*/  S2UR UR4, SR_CTAID.X ;  /* 0x00000000000479c3 */ /* 0x000e240000002500 */
[----:B0-----:R-:W-:-:S13]  /*0030*/  LOP3.LUT P0, RZ, R0, UR4, RZ, 0xfc, !PT ;  /* 0x0000000400ff7c12 */ /* 0x001fda000f80fcff */
[----:B------:R-:W-:Y:S05]  /*0040*/  @P0 EXIT ;  /* 0x000000000000094d */ /* 0x000fea0003800000 */
[----:B------:R-:W0:Y:S01]  /*0050*/  LDCU UR5, c[0x0][0x388] ;  /* 0x00007100ff0577ac */ /* 0x000e220008000800 */
[----:B------:R-:W1:Y:S01]  /*0060*/  LDCU.64 UR8, c[0x0][0x358] ;  /* 0x00006b00ff0877ac */ /* 0x000e620008000a00 */
[----:B0-----:R-:W-:-:S09]  /*0070*/  UISETP.NE.AND UP0, UPT, UR5, URZ, UPT ;  /* 0x000000ff0500728c */ /* 0x001fd2000bf05270 */
[----:B-1----:R-:W-:Y:S05]  /*0080*/  BRA.U UP0, `(.L_x_119) ;  /* 0x0000000100307547 */ /* 0x002fea000b800000 */
[----:B------:R-:W0:Y:S02]  /*0090*/  LDCU.64 UR4, c[0x0][0x398] ;  /* 0x00007300ff0477ac */ /* 0x000e240008000a00 */
[----:B0-----:R-:W-:-:S04]  /*00a0*/  ISETP.NE.U32.AND P0, PT, RZ, UR4, PT ;  /* 0x00000004ff007c0c */ /* 0x001fc8000bf05070 */
[----:B------:R-:W-:Y:S01]  /*00b0*/  ISETP.NE.AND.EX P0, PT, RZ, UR5, PT, P0 ;  /* 0x00000005ff007c0c */ /* 0x000fe2000bf05300 */
[----:B------:R-:W0:-:S12]  /*00c0*/  LDCU.64 UR4, c[0x0][0x3a0] ;  /* 0x00007400ff0477ac */ /* 0x000e180008000a00 */
[----:B------:R-:W1:Y:S02]  /*00d0*/  @P0 LDC.64 R2, c[0x0][0x398] ;  /* 0x0000e600ff020b82 */ /* 0x000e640000000a00 */
[----:B-1----:R1:W-:Y:S01]  /*00e0*/  @P0 STG.E desc[UR8][R2.64], RZ ;  /* 0x000000ff02000986 */ /* 0x0023e2000c101908 */
[----:B0-----:R-:W-:-:S04]  /*00f0*/  ISETP.NE.U32.AND P0, PT, RZ, UR4, PT ;  /* 0x00000004ff007c0c */ /* 0x001fc8000bf05070 */
[----:B------:R-:W-:-:S13]  /*0100*/  ISETP.NE.AND.EX P0, PT, RZ, UR5, PT, P0 ;  /* 0x00000005ff007c0c */ /* 0x000fda000bf05300 */
[----:B-1----:R-:W-:Y:S05]  /*0110*/  @!P0 EXIT ;  /* 0x000000000000894d */ /* 0x002fea0003800000 */
[----:B------:R-:W0:Y:S02]  /*0120*/  LDC.64 R2, c[0x0][0x3a0] ;  /* 0x0000e800ff027b82 */ /* 0x000e240000000a00 */
[----:B0-----:R-:W-:Y:S01]  /*0130*/  STG.E desc[UR8][R2.64], RZ ;  /* 0x000000ff02007986 */ /* 0x001fe2000c101908 */
[----:B------:R-:W-:Y:S05]  /*0140*/  EXIT ;  /* 0x000000000000794d */ /* 0x000fea0003800000 */
.L_x_119:
[----:B------:R-:W0:Y:S02]  /*0150*/  LDC.64 R2, c[0x0][0x380] ;  /* 0x0000e000ff027b82 */ /* 0x000e240000000a00 */
[----:B0-----:R-:W2:Y:S06]  /*0160*/  LDG.E R2, desc[UR8][R2.64] ;  /* 0x0000000802027981 */ /* 0x001eac000c1e1900 */
[----:B------:R-:W2:Y:S01]  /*0170*/  LDC.64 R4, c[0x0][0x390] ;  /* 0x0000e400ff047b82 */ /* 0x000ea20000000a00 */
[----:B------:R-:W-:Y:S01]  /*0180*/  UISETP.NE.AND UP0, UPT, UR5, 0x1, UPT ;  /* 0x000000010500788c */ /* 0x000fe2000bf05270 */
[----:B------:R-:W-:-:S06]  /*0190*/  HFMA2 R9, -RZ, RZ, 0, 5.9604644775390625e-08 ;  /* 0x00000001ff097431 */ /* 0x000fcc00000001ff */
[----:B------:R-:W0:Y:S01]  /*01a0*/  LDC.64 R6, c[0x0][0x398] ;  /* 0x0000e600ff067b82 */ /* 0x000e220000000a00 */
[----:B--2---:R1:W-:Y:S04]  /*01b0*/  STG.E desc[UR8][R4.64], R2 ;  /* 0x0000000204007986 */ /* 0x0043e8000c101908 */
[----:B0-----:R1:W-:Y:S01]  /*01c0*/  STG.E desc[UR8][R6.64], RZ ;  /* 0x000000ff06007986 */ /* 0x0013e2000c101908 */
[----:B------:R-:W-:Y:S05]  /*01d0*/  BRA.U !UP0, `(.L_x_120) ;  /* 0x0000000d08287547 */ /* 0x000fea000b800000 */
[----:B------:R-:W-:Y:S01]  /*01e0*/  UIADD3 UR4, UPT, UPT, UR5, -0x1, URZ ;  /* 0xffffffff05047890 */ /* 0x000fe2000fffe0ff */
[----:B------:R-:W-:Y:S01]  /*01f0*/  IMAD.MOV.U32 R0, RZ, RZ, RZ ;  /* 0x000000ffff007224 */ /* 0x000fe200078e00ff */
[----:B------:R-:W-:Y:S01]  /*0200*/  UIADD3 UR5, UPT, UPT, UR5, -0x2, URZ ;  /* 0xfffffffe05057890 */ /* 0x000fe2000fffe0ff */
[----:B------:R-:W-:Y:S01]  /*0210*/  MOV R3, 0x1 ;  /* 0x0000000100037802 */ /* 0x000fe20000000f00 */
[----:B------:R-:W-:Y:S02]  /*0220*/  ULOP3.LUT UR6, UR4, 0x7, URZ, 0xc0, !UPT ;  /* 0x0000000704067892 */ /* 0x000fe4000f8ec0ff */
[----:B------:R-:W-:-:S09]  /*0230*/  UISETP.GE.U32.AND UP0, UPT, UR5, 0x7, UPT ;  /* 0x000000070500788c */ /* 0x000fd2000bf06070 */
[----:B------:R-:W-:Y:S05]  /*0240*/  BRA.U !UP0, `(.L_x_121) ;  /* 0x00000005088c7547 */ /* 0x000fea000b800000 */
[----:B-1----:R-:W0:Y:S01]  /*0250*/  LDC.64 R4, c[0x0][0x380] ;  /* 0x0000e000ff047b82 */ /* 0x002e220000000a00 */
[----:B------:R-:W-:Y:S01]  /*0260*/  IMAD.MOV.U32 R0, RZ, RZ, RZ ;  /* 0x000000ffff007224 */ /* 0x000fe200078e00ff */
[----:B------:R-:W-:Y:S01]  /*0270*/  MOV R3, 0x1 ;  /* 0x0000000100037802 */ /* 0x000fe20000000f00 */
[----:B------:R-:W-:-:S05]  /*0280*/  ULOP3.LUT UR5, UR4, 0xfffffff8, URZ, 0xc0, !UPT ;  /* 0xfffffff804057892 */ /* 0x000fca000f8ec0ff */
[----:B------:R-:W1:Y:S08]  /*0290*/  LDC.64 R6, c[0x0][0x390] ;  /* 0x0000e400ff067b82 */ /* 0x000e700000000a00 */
[----:B------:R-:W2:Y:S02]  /*02a0*/  LDC.64 R8, c[0x0][0x398] ;  /* 0x0000e600ff087b82 */ /* 0x000ea40000000a00 */
.L_x_123:
[----:B0-----:R-:W-:Y:S01]  /*02b0*/  IMAD.WIDE.U32 R10, R3, 0x4, R4 ;  /* 0x00000004030a7825 */ /* 0x001fe200078e0004 */
[----:B------:R-:W0:Y:S04]  /*02c0*/  LDC.64 R12, c[0x0][0x390] ;  /* 0x0000e400ff0c7b82 */ /* 0x000e280000000a00 */
[----:B------:R-:W3:Y:S04]  /*02d0*/  LDG.E R23, desc[UR8][R10.64] ;  /* 0x000000080a177981 */ /* 0x000ee8000c1e1900 */
[----:B------:R-:W4:Y:S08]  /*02e0*/  LDC.64 R14, c[0x0][0x398] ;  /* 0x0000e600ff0e7b82 */ /* 0x000f300000000a00 */
[----:B------:R-:W5:Y:S08]  /*02f0*/  LDC.64 R16, c[0x0][0x390] ;  /* 0x0000e400ff107b82 */ /* 0x000f700000000a00 */
[----:B------:R-:W1:Y:S01]  /*0300*/  LDC.64 R18, c[0x0][0x398] ;  /* 0x0000e600ff127b82 */ /* 0x000e620000000a00 */
[----:B---3--:R-:W-:-:S13]  /*0310*/  ISETP.NE.AND P0, PT, R23, R2, PT ;  /* 0x000000021700720c */ /* 0x008fda0003f05270 */
[----:B------:R-:W-:-:S04]  /*0320*/  @P0 VIADD R0, R0, 0x1 ;  /* 0x0000000100000836 */ /* 0x000fc80000000000 */
[----:B0-----:R-:W-:-:S04]  /*0330*/  @P0 IMAD.WIDE.U32 R12, R0, 0x4, R12 ;  /* 0x00000004000c0825 */ /* 0x001fc800078e000c */
[----:B----4-:R-:W-:Y:S01]  /*0340*/  @P0 IMAD.WIDE.U32 R14, R0, 0x4, R14 ;  /* 0x00000004000e0825 */ /* 0x010fe200078e000e */
[----:B------:R0:W-:Y:S04]  /*0350*/  @P0 STG.E desc[UR8][R12.64], R23 ;  /* 0x000000170c000986 */ /* 0x0001e8000c101908 */
[----:B------:R3:W-:Y:S04]  /*0360*/  @P0 STG.E desc[UR8][R14.64], R3 ;  /* 0x000000030e000986 */ /* 0x0007e8000c101908 */
[----:B------:R-:W4:Y:S01]  /*0370*/  LDG.E R25, desc[UR8][R10.64+0x4] ;  /* 0x000004080a197981 */ /* 0x000f22000c1e1900 */
[----:B------:R-:W-:Y:S01]  /*0380*/  @P0 MOV R2, R23 ;  /* 0x0000001700020202 */ /* 0x000fe20000000f00 */
[----:B0-----:R-:W0:Y:S08]  /*0390*/  LDC.64 R12, c[0x0][0x390] ;  /* 0x0000e400ff0c7b82 */ /* 0x001e300000000a00 */
[----:B---3--:R-:W3:Y:S01]  /*03a0*/  LDC.64 R14, c[0x0][0x398] ;  /* 0x0000e600ff0e7b82 */ /* 0x008ee20000000a00 */
[----:B----4-:R-:W-:-:S13]  /*03b0*/  ISETP.NE.AND P0, PT, R25, R2, PT ;  /* 0x000000021900720c */ /* 0x010fda0003f05270 */
[----:B------:R-:W-:Y:S01]  /*03c0*/  @P0 VIADD R0, R0, 0x1 ;  /* 0x0000000100000836 */ /* 0x000fe20000000000 */
[----:B------:R-:W-:-:S03]  /*03d0*/  @P0 IADD3 R21, PT, PT, R3, 0x1, RZ ;  /* 0x0000000103150810 */ /* 0x000fc60007ffe0ff */
[----:B-----5:R-:W-:-:S04]  /*03e0*/  @P0 IMAD.WIDE.U32 R16, R0, 0x4, R16 ;  /* 0x0000000400100825 */ /* 0x020fc800078e0010 */
[----:B-1----:R-:W-:Y:S01]  /*03f0*/  @P0 IMAD.WIDE.U32 R18, R0, 0x4, R18 ;  /* 0x0000000400120825 */ /* 0x002fe200078e0012 */
[----:B------:R1:W-:Y:S04]  /*0400*/  @P0 STG.E desc[UR8][R16.64], R25 ;  /* 0x0000001910000986 */ /* 0x0003e8000c101908 */
[----:B------:R4:W-:Y:S04]  /*0410*/  @P0 STG.E desc[UR8][R18.64], R21 ;  /* 0x0000001512000986 */ /* 0x0009e8000c101908 */
[----:B------:R-:W5:Y:S01]  /*0420*/  LDG.E R27, desc[UR8][R10.64+0x8] ;  /* 0x000008080a1b7981 */ /* 0x000f62000c1e1900 */
[----:B------:R-:W-:Y:S01]  /*0430*/  @P0 IMAD.MOV.U32 R2, RZ, RZ, R25 ;  /* 0x000000ffff020224 */ /* 0x000fe200078e0019 */
[----:B-1----:R-:W1:Y:S08]  /*0440*/  LDC.64 R16, c[0x0][0x390] ;  /* 0x0000e400ff107b82 */ /* 0x002e700000000a00 */
[----:B----4-:R-:W4:Y:S01]  /*0450*/  LDC.64 R18, c[0x0][0x398] ;  /* 0x0000e600ff127b82 */ /* 0x010f220000000a00 */
[----:B-----5:R-:W-:-:S13]  /*0460*/  ISETP.NE.AND P0, PT, R27, R2, PT ;  /* 0x000000021b00720c */ /* 0x020fda0003f05270 */
[----:B------:R-:W-:Y:S01]  /*0470*/  @P0 IADD3 R0, PT, PT, R0, 0x1, RZ ;  /* 0x0000000100000810 */ /* 0x000fe20007ffe0ff */
[----:B------:R-:W-:-:S04]  /*0480*/  @P0 VIADD R23, R3, 0x2 ;  /* 0x0000000203170836 */ /* 0x000fc80000000000 */
[----:B0-----:R-:W-:-:S04]  /*0490*/  @P0 IMAD.WIDE.U32 R12, R0, 0x4, R12 ;  /* 0x00000004000c0825 */ /* 0x001fc800078e000c */
[----:B---3--:R-:W-:Y:S01]  /*04a0*/  @P0 IMAD.WIDE.U32 R14, R0, 0x4, R14 ;  /* 0x00000004000e0825 */ /* 0x008fe200078e000e */
[----:B------:R0:W-:Y:S04]  /*04b0*/  @P0 STG.E desc[UR8][R12.64], R27 ;  /* 0x0000001b0c000986 */ /* 0x0001e8000c101908 */
[----:B------:R3:W-:Y:S04]  /*04c0*/  @P0 STG.E desc[UR8][R14.64], R23 ;  /* 0x000000170e000986 */ /* 0x0007e8000c101908 */
[----:B------:R-:W5:Y:S01]  /*04d0*/  LDG.E R25, desc[UR8][R10.64+0xc] ;  /* 0x00000c080a197981 */ /* 0x000f62000c1e1900 */
[----:B------:R-:W-:Y:S01]  /*04e0*/  @P0 MOV R2, R27 ;  /* 0x0000001b00020202 */ /* 0x000fe20000000f00 */
[----:B0-----:R-:W0:Y:S08]  /*04f0*/  LDC.64 R12, c[0x0][0x390] ;  /* 0x0000e400ff0c7b82 */ /* 0x001e300000000a00 */
[----:B---3--:R-:W3:Y:S01]  /*0500*/  LDC.64 R14, c[0x0][0x398] ;  /* 0x0000e600ff0e7b82 */ /* 0x008ee20000000a00 */
[----:B-----5:R-:W-:-:S13]  /*0510*/  ISETP.NE.AND P0, PT, R25, R2, PT ;  /* 0x000000021900720c */ /* 0x020fda0003f05270 */
[----:B------:R-:W-:Y:S01]  /*0520*/  @P0 VIADD R0, R0, 0x1 ;  /* 0x0000000100000836 */ /* 0x000fe20000000000 */
[----:B------:R-:W-:-:S03]  /*0530*/  @P0 IADD3 R21, PT, PT, R3, 0x3, RZ ;  /* 0x0000000303150810 */ /* 0x000fc60007ffe0ff */
[----:B-1----:R-:W-:-:S04]  /*0540*/  @P0 IMAD.WIDE.U32 R16, R0, 0x4, R16 ;  /* 0x0000000400100825 */ /* 0x002fc800078e0010 */
[----:B----4-:R-:W-:Y:S01]  /*0550*/  @P0 IMAD.WIDE.U32 R18, R0, 0x4, R18 ;  /* 0x0000000400120825 */ /* 0x010fe200078e0012 */
[----:B------:R1:W-:Y:S04]  /*0560*/  @P0 STG.E desc[UR8][R16.64], R25 ;  /* 0x0000001910000986 */ /* 0x0003e8000c101908 */
[----:B------:R4:W-:Y:S04]  /*0570*/  @P0 STG.E desc[UR8][R18.64], R21 ;  /* 0x0000001512000986 */ /* 0x0009e8000c101908 */
[----:B------:R-:W5:Y:S01]  /*0580*/  LDG.E R27, desc[UR8][R10.64+0x10] ;  /* 0x000010080a1b7981 */ /* 0x000f62000c1e1900 */
[----:B------:R-:W-:Y:S01]  /*0590*/  @P0 MOV R2, R25 ;  /* 0x0000001900020202 */ /* 0x000fe20000000f00 */
[----:B-1----:R-:W1:Y:S08]  /*05a0*/  LDC.64 R16, c[0x0][0x390] ;  /* 0x0000e400ff107b82 */ /* 0x002e700000000a00 */
[----:B----4-:R-:W4:Y:S01]  /*05b0*/  LDC.64 R18, c[0x0][0x398] ;  /* 0x0000e600ff127b82 */ /* 0x010f220000000a00 */
[----:B-----5:R-:W-:-:S13]  /*05c0*/  ISETP.NE.AND P0, PT, R27, R2, PT ;  /* 0x000000021b00720c */ /* 0x020fda0003f05270 */
[----:B------:R-:W-:Y:S01]  /*05d0*/  @P0 VIADD R0, R0, 0x1 ;  /* 0x0000000100000836 */ /* 0x000fe20000000000 */
[----:B------:R-:W-:-:S03]  /*05e0*/  @P0 IADD3 R23, PT, PT, R3, 0x4, RZ ;  /* 0x0000000403170810 */ /* 0x000fc60007ffe0ff */
        /* <DEDUP_REMOVED lines=16> */
[----:B------:R-:W-:-:S04]  /*06f0*/  @P0 MOV R2, R25 ;  /* 0x0000001900020202 */ /* 0x000fc80000000f00 */
[----:B-----5:R-:W-:-:S13]  /*0700*/  ISETP.NE.AND P0, PT, R27, R2, PT ;  /* 0x000000021b00720c */ /* 0x020fda0003f05270 */
[----:B------:R-:W-:Y:S01]  /*0710*/  @P0 VIADD R0, R0, 0x1 ;  /* 0x0000000100000836 */ /* 0x000fe20000000000 */
[----:B------:R-:W-:-:S03]  /*0720*/  @P0 IADD3 R23, PT, PT, R3, 0x6, RZ ;  /* 0x0000000603170810 */ /* 0x000fc60007ffe0ff */
[----:B0-----:R-:W-:-:S04]  /*0730*/  @P0 IMAD.WIDE.U32 R12, R0, 0x4, R12 ;  /* 0x00000004000c0825 */ /* 0x001fc800078e000c */
[----:B---3--:R-:W-:Y:S01]  /*0740*/  @P0 IMAD.WIDE.U32 R14, R0, 0x4, R14 ;  /* 0x00000004000e0825 */ /* 0x008fe200078e000e */
[----:B------:R4:W-:Y:S04]  /*0750*/  @P0 STG.E desc[UR8][R12.64], R27 ;  /* 0x0000001b0c000986 */ /* 0x0009e8000c101908 */
[----:B------:R4:W-:Y:S04]  /*0760*/  @P0 STG.E desc[UR8][R14.64], R23 ;  /* 0x000000170e000986 */ /* 0x0009e8000c101908 */
[----:B-1----:R-:W3:Y:S01]  /*0770*/  LDG.E R17, desc[UR8][R10.64+0x1c] ;  /* 0x00001c080a117981 */ /* 0x002ee2000c1e1900 */
[----:B------:R-:W-:Y:S01]  /*0780*/  @P0 MOV R2, R27 ;  /* 0x0000001b00020202 */ /* 0x000fe20000000f00 */
[----:B------:R-:W-:-:S05]  /*0790*/  VIADD R16, R3, 0x7 ;  /* 0x0000000703107836 */ /* 0x000fca0000000000 */
[----:B------:R-:W-:Y:S02]  /*07a0*/  ISETP.NE.AND P1, PT, R16, UR5, PT ;  /* 0x0000000510007c0c */ /* 0x000fe4000bf25270 */
[----:B------:R-:W-:Y:S02]  /*07b0*/  IADD3 R16, PT, PT, R3, 0x8, RZ ;  /* 0x0000000803107810 */ /* 0x000fe40007ffe0ff */
[----:B---3--:R-:W-:-:S13]  /*07c0*/  ISETP.NE.AND P0, PT, R17, R2, PT ;  /* 0x000000021100720c */ /* 0x008fda0003f05270 */
[----:B----4-:R-:W-:Y:S05]  /*07d0*/  @!P0 BRA `(.L_x_122) ;  /* 0x00000000001c8947 */ /* 0x010fea0003800000 */
[----:B------:R-:W-:Y:S01]  /*07e0*/  IADD3 R0, PT, PT, R0, 0x1, RZ ;  /* 0x0000000100007810 */ /* 0x000fe20007ffe0ff */
[----:B------:R-:W-:Y:S01]  /*07f0*/  VIADD R3, R3, 0x7 ;  /* 0x0000000703037836 */ /* 0x000fe20000000000 */
[----:B------:R-:W-:-:S03]  /*0800*/  MOV R2, R17 ;  /* 0x0000001100027202 */ /* 0x000fc60000000f00 */
[----:B------:R-:W-:-:S04]  /*0810*/  IMAD.WIDE.U32 R10, R0, 0x4, R6 ;  /* 0x00000004000a7825 */ /* 0x000fc800078e0006 */
[----:B--2---:R-:W-:Y:S01]  /*0820*/  IMAD.WIDE.U32 R12, R0, 0x4, R8 ;  /* 0x00000004000c7825 */ /* 0x004fe200078e0008 */
[----:B------:R0:W-:Y:S04]  /*0830*/  STG.E desc[UR8][R10.64], R17 ;  /* 0x000000110a007986 */ /* 0x0001e8000c101908 */
[----:B------:R0:W-:Y:S02]  /*0840*/  STG.E desc[UR8][R12.64], R3 ;  /* 0x000000030c007986 */ /* 0x0001e4000c101908 */
.L_x_122:
[----:B0-----:R-:W-:Y:S01]  /*0850*/  MOV R3, R16 ;  /* 0x0000001000037202 */ /* 0x001fe20000000f00 */
[----:B------:R-:W-:Y:S06]  /*0860*/  @P1 BRA `(.L_x_123) ;  /* 0xfffffff800901947 */ /* 0x000fec000383ffff */
[----:B------:R-:W-:-:S07]  /*0870*/  IMAD.MOV.U32 R3, RZ, RZ, R16 ;  /* 0x000000ffff037224 */ /* 0x000fce00078e0010 */
.L_x_121:
[----:B------:R-:W-:-:S09]  /*0880*/  UISETP.NE.AND UP0, UPT, UR6, URZ, UPT ;  /* 0x000000ff0600728c */ /* 0x000fd2000bf05270 */
[----:B------:R-:W-:Y:S05]  /*0890*/  BRA.U !UP0, `(.L_x_124) ;  /* 0x0000000508747547 */ /* 0x000fea000b800000 */
[----:B------:R-:W-:Y:S02]  /*08a0*/  UISETP.GE.U32.AND UP0, UPT, UR6, 0x4, UPT ;  /* 0x000000040600788c */ /* 0x000fe4000bf06070 */
[----:B------:R-:W-:-:S07]  /*08b0*/  ULOP3.LUT UR5, UR4, 0x3, URZ, 0xc0, !UPT ;  /* 0x0000000304057892 */ /* 0x000fce000f8ec0ff */
[----:B------:R-:W-:Y:S05]  /*08c0*/  BRA.U !UP0, `(.L_x_125) ;  /* 0x0000000108bc7547 */ /* 0x000fea000b800000 */
[----:B-1----:R-:W0:Y:S08]  /*08d0*/  LDC.64 R4, c[0x0][0x380] ;  /* 0x0000e000ff047b82 */ /* 0x002e300000000a00 */
[----:B------:R-:W1:Y:S08]  /*08e0*/  LDC.64 R6, c[0x0][0x390] ;  /* 0x0000e400ff067b82 */ /* 0x000e700000000a00 */
[----:B--2---:R-:W2:Y:S01]  /*08f0*/  LDC.64 R8, c[0x0][0x398] ;  /* 0x0000e600ff087b82 */ /* 0x004ea20000000a00 */
[----:B0-----:R-:W-:-:S07]  /*0900*/  IMAD.WIDE.U32 R4, R3, 0x4, R4 ;  /* 0x0000000403047825 */ /* 0x001fce00078e0004 */
[----:B------:R-:W0:Y:S01]  /*0910*/  LDC.64 R10, c[0x0][0x390] ;  /* 0x0000e400ff0a7b82 */ /* 0x000e220000000a00 */
[----:B------:R-:W3:Y:S07]  /*0920*/  LDG.E R17, desc[UR8][R4.64] ;  /* 0x0000000804117981 */ /* 0x000eee000c1e1900 */
[----:B------:R-:W4:Y:S01]  /*0930*/  LDC.64 R12, c[0x0][0x398] ;  /* 0x0000e600ff0c7b82 */ /* 0x000f220000000a00 */
[----:B---3--:R-:W-:-:S13]  /*0940*/  ISETP.NE.AND P0, PT, R17, R2, PT ;  /* 0x000000021100720c */ /* 0x008fda0003f05270 */
[----:B------:R-:W-:-:S05]  /*0950*/  @P0 IADD3 R0, PT, PT, R0, 0x1, RZ ;  /* 0x0000000100000810 */ /* 0x000fca0007ffe0ff */
[----:B-1----:R-:W-:-:S04]  /*0960*/  @P0 IMAD.WIDE.U32 R6, R0, 0x4, R6 ;  /* 0x0000000400060825 */ /* 0x002fc800078e0006 */
[----:B--2---:R-:W-:Y:S01]  /*0970*/  @P0 IMAD.WIDE.U32 R8, R0, 0x4, R8 ;  /* 0x0000000400080825 */ /* 0x004fe200078e0008 */
[----:B------:R1:W-:Y:S04]  /*0980*/  @P0 STG.E desc[UR8][R6.64], R17 ;  /* 0x0000001106000986 */ /* 0x0003e8000c101908 */
[----:B------:R2:W-:Y:S04]  /*0990*/  @P0 STG.E desc[UR8][R8.64], R3 ;  /* 0x0000000308000986 */ /* 0x0005e8000c101908 */
[----:B------:R-:W3:Y:S01]  /*09a0*/  LDG.E R19, desc[UR8][R4.64+0x4] ;  /* 0x0000040804137981 */ /* 0x000ee2000c1e1900 */
[----:B------:R-:W-:Y:S01]  /*09b0*/  @P0 MOV R2, R17 ;  /* 0x0000001100020202 */ /* 0x000fe20000000f00 */
[----:B-1----:R-:W1:Y:S08]  /*09c0*/  LDC.64 R6, c[0x0][0x390] ;  /* 0x0000e400ff067b82 */ /* 0x002e700000000a00 */
[----:B--2---:R-:W2:Y:S01]  /*09d0*/  LDC.64 R8, c[0x0][0x398] ;  /* 0x0000e600ff087b82 */ /* 0x004ea20000000a00 */
[----:B---3--:R-:W-:-:S13]  /*09e0*/  ISETP.NE.AND P0, PT, R19, R2, PT ;  /* 0x000000021300720c */ /* 0x008fda0003f05270 */
[----:B------:R-:W-:Y:S01]  /*09f0*/  @P0 VIADD R0, R0, 0x1 ;  /* 0x0000000100000836 */ /* 0x000fe20000000000 */
[----:B------:R-:W-:-:S03]  /*0a00*/  @P0 IADD3 R15, PT, PT, R3, 0x1, RZ ;  /* 0x00000001030f0810 */ /* 0x000fc60007ffe0ff */
[----:B0-----:R-:W-:-:S04]  /*0a10*/  @P0 IMAD.WIDE.U32 R10, R0, 0x4, R10 ;  /* 0x00000004000a0825 */ /* 0x001fc800078e000a */
[----:B----4-:R-:W-:Y:S01]  /*0a20*/  @P0 IMAD.WIDE.U32 R12, R0, 0x4, R12 ;  /* 0x00000004000c0825 */ /* 0x010fe200078e000c */
[----:B------:R0:W-:Y:S04]  /*0a30*/  @P0 STG.E desc[UR8][R10.64], R19 ;  /* 0x000000130a000986 */ /* 0x0001e8000c101908 */
[----:B------:R3:W-:Y:S04]  /*0a40*/  @P0 STG.E desc[UR8][R12.64], R15 ;  /* 0x0000000f0c000986 */ /* 0x0007e8000c101908 */
[----:B------:R-:W4:Y:S01]  /*0a50*/  LDG.E R21, desc[UR8][R4.64+0x8] ;  /* 0x0000080804157981 */ /* 0x000f22000c1e1900 */
[----:B------:R-:W-:-:S04]  /*0a60*/  @P0 MOV R2, R19 ;  /* 0x0000001300020202 */ /* 0x000fc80000000f00 */
[----:B----4-:R-:W-:-:S13]  /*0a70*/  ISETP.NE.AND P0, PT, R21, R2, PT ;  /* 0x000000021500720c */ /* 0x010fda0003f05270 */
[----:B------:R-:W-:Y:S01]  /*0a80*/  @P0 VIADD R0, R0, 0x1 ;  /* 0x0000000100000836 */ /* 0x000fe20000000000 */
[----:B------:R-:W-:-:S03]  /*0a90*/  @P0 IADD3 R17, PT, PT, R3, 0x2, RZ ;  /* 0x0000000203110810 */ /* 0x000fc60007ffe0ff */
[----:B-1----:R-:W-:-:S04]  /*0aa0*/  @P0 IMAD.WIDE.U32 R6, R0, 0x4, R6 ;  /* 0x0000000400060825 */ /* 0x002fc800078e0006 */
[----:B--2---:R-:W-:Y:S01]  /*0ab0*/  @P0 IMAD.WIDE.U32 R8, R0, 0x4, R8 ;  /* 0x0000000400080825 */ /* 0x004fe200078e0008 */
[----:B------:R3:W-:Y:S04]  /*0ac0*/  @P0 STG.E desc[UR8][R6.64], R21 ;  /* 0x0000001506000986 */ /* 0x0007e8000c101908 */
[----:B------:R3:W-:Y:S04]  /*0ad0*/  @P0 STG.E desc[UR8][R8.64], R17 ;  /* 0x0000001108000986 */ /* 0x0007e8000c101908 */
[----:B0-----:R-:W2:Y:S01]  /*0ae0*/  LDG.E R11, desc[UR8][R4.64+0xc] ;  /* 0x00000c08040b7981 */ /* 0x001ea2000c1e1900 */
[----:B------:R-:W-:-:S04]  /*0af0*/  @P0 MOV R2, R21 ;  /* 0x0000001500020202 */ /* 0x000fc80000000f00 */
[----:B--2---:R-:W-:-:S13]  /*0b00*/  ISETP.NE.AND P0, PT, R11, R2, PT ;  /* 0x000000020b00720c */ /* 0x004fda0003f05270 */
[----:B---3--:R-:W-:Y:S05]  /*0b10*/  @!P0 BRA `(.L_x_126) ;  /* 0x0000000000248947 */ /* 0x008fea0003800000 */
[----:B------:R-:W0:Y:S01]  /*0b20*/  LDC.64 R4, c[0x0][0x390] ;  /* 0x0000e400ff047b82 */ /* 0x000e220000000a00 */
[----:B------:R-:W-:Y:S01]  /*0b30*/  VIADD R0, R0, 0x1 ;  /* 0x0000000100007836 */ /* 0x000fe20000000000 */
[----:B------:R-:W-:Y:S02]  /*0b40*/  IADD3 R9, PT, PT, R3, 0x3, RZ ;  /* 0x0000000303097810 */ /* 0x000fe40007ffe0ff */
[----:B------:R-:W-:-:S04]  /*0b50*/  MOV R2, R11 ;  /* 0x0000000b00027202 */ /* 0x000fc80000000f00 */
[----:B------:R-:W1:Y:S01]  /*0b60*/  LDC.64 R6, c[0x0][0x398] ;  /* 0x0000e600ff067b82 */ /* 0x000e620000000a00 */
[----:B0-----:R-:W-:-:S05]  /*0b70*/  IMAD.WIDE.U32 R4, R0, 0x4, R4 ;  /* 0x0000000400047825 */ /* 0x001fca00078e0004 */
[----:B------:R0:W-:Y:S01]  /*0b80*/  STG.E desc[UR8][R4.64], R11 ;  /* 0x0000000b04007986 */ /* 0x0001e2000c101908 */
[----:B-1----:R-:W-:-:S05]  /*0b90*/  IMAD.WIDE.U32 R6, R0, 0x4, R6 ;  /* 0x0000000400067825 */ /* 0x002fca00078e0006 */
[----:B------:R0:W-:Y:S02]  /*0ba0*/  STG.E desc[UR8][R6.64], R9 ;  /* 0x0000000906007986 */ /* 0x0001e4000c101908 */
.L_x_126:
[----:B------:R-:W-:-:S07]  /*0bb0*/  VIADD R3, R3, 0x4 ;  /* 0x0000000403037836 */ /* 0x000fce0000000000 */
.L_x_125:
[----:B------:R-:W-:-:S09]  /*0bc0*/  UISETP.NE.AND UP0, UPT, UR5, URZ, UPT ;  /* 0x000000ff0500728c */ /* 0x000fd2000bf05270 */
[----:B------:R-:W-:Y:S05]  /*0bd0*/  BRA.U !UP0, `(.L_x_124) ;  /* 0x0000000108a47547 */ /* 0x000fea000b800000 */
[----:B------:R-:W-:-:S09]  /*0be0*/  UISETP.NE.AND UP0, UPT, UR5, 0x1, UPT ;  /* 0x000000010500788c */ /* 0x000fd2000bf05270 */
[----:B------:R-:W-:Y:S05]  /*0bf0*/  BRA.U !UP0, `(.L_x_127) ;  /* 0x0000000108647547 */ /* 0x000fea000b800000 */
[----:B01----:R-:W0:Y:S08]  /*0c00*/  LDC.64 R4, c[0x0][0x380] ;  /* 0x0000e000ff047b82 */ /* 0x003e300000000a00 */
[----:B------:R-:W1:Y:S08]  /*0c10*/  LDC.64 R6, c[0x0][0x390] ;  /* 0x0000e400ff067b82 */ /* 0x000e700000000a00 */
[----:B--2---:R-:W2:Y:S01]  /*0c20*/  LDC.64 R8, c[0x0][0x398] ;  /* 0x0000e600ff087b82 */ /* 0x004ea20000000a00 */
[----:B0-----:R-:W-:-:S05]  /*0c30*/  IMAD.WIDE.U32 R4, R3, 0x4, R4 ;  /* 0x0000000403047825 */ /* 0x001fca00078e0004 */
[----:B------:R-:W3:Y:S02]  /*0c40*/  LDG.E R11, desc[UR8][R4.64] ;  /* 0x00000008040b7981 */ /* 0x000ee4000c1e1900 */
[----:B---3--:R-:W-:-:S13]  /*0c50*/  ISETP.NE.AND P0, PT, R11, R2, PT ;  /* 0x000000020b00720c */ /* 0x008fda0003f05270 */
[----:B------:R-:W-:-:S05]  /*0c60*/  @P0 IADD3 R0, PT, PT, R0, 0x1, RZ ;  /* 0x0000000100000810 */ /* 0x000fca0007ffe0ff */
[----:B-1----:R-:W-:-:S04]  /*0c70*/  @P0 IMAD.WIDE.U32 R6, R0, 0x4, R6 ;  /* 0x0000000400060825 */ /* 0x002fc800078e0006 */
[----:B--2---:R-:W-:Y:S01]  /*0c80*/  @P0 IMAD.WIDE.U32 R8, R0, 0x4, R8 ;  /* 0x0000000400080825 */ /* 0x004fe200078e0008 */
[----:B------:R0:W-:Y:S04]  /*0c90*/  @P0 STG.E desc[UR8][R6.64], R11 ;  /* 0x0000000b06000986 */ /* 0x0001e8000c101908 */
[----:B------:R0:W-:Y:S04]  /*0ca0*/  @P0 STG.E desc[UR8][R8.64], R3 ;  /* 0x0000000308000986 */ /* 0x0001e8000c101908 */
[----:B------:R-:W2:Y:S01]  /*0cb0*/  LDG.E R13, desc[UR8][R4.64+0x4] ;  /* 0x00000408040d7981 */ /* 0x000ea2000c1e1900 */
[----:B------:R-:W-:-:S04]  /*0cc0*/  @P0 MOV R2, R11 ;  /* 0x0000000b00020202 */ /* 0x000fc80000000f00 */
[----:B--2---:R-:W-:-:S13]  /*0cd0*/  ISETP.NE.AND P0, PT, R13, R2, PT ;  /* 0x000000020d00720c */ /* 0x004fda0003f05270 */
[----:B0-----:R-:W-:Y:S05]  /*0ce0*/  @!P0 BRA `(.L_x_128) ;  /* 0x0000000000248947 */ /* 0x001fea0003800000 */
        /* <DEDUP_REMOVED lines=9> */
.L_x_128:
[----:B------:R-:W-:-:S07]  /*0d80*/  VIADD R3, R3, 0x2 ;  /* 0x0000000203037836 */ /* 0x000fce0000000000 */
.L_x_127:
[----:B------:R-:W-:-:S04]  /*0d90*/  ULOP3.LUT UR4, UR4, 0x1, URZ, 0xc0, !UPT ;  /* 0x0000000104047892 */ /* 0x000fc8000f8ec0ff */
[----:B------:R-:W-:-:S09]  /*0da0*/  UISETP.NE.U32.AND UP0, UPT, UR4, 0x1, UPT ;  /* 0x000000010400788c */ /* 0x000fd2000bf05070 */
[----:B------:R-:W-:Y:S05]  /*0db0*/  BRA.U UP0, `(.L_x_124) ;  /* 0x00000001002c7547 */ /* 0x000fea000b800000 */
[----:B01----:R-:W0:Y:S08]  /*0dc0*/  LDC.64 R4, c[0x0][0x380] ;  /* 0x0000e000ff047b82 */ /* 0x003e300000000a00 */
[----:B------:R-:W1:Y:S08]  /*0dd0*/  LDC.64 R6, c[0x0][0x390] ;  /* 0x0000e400ff067b82 */ /* 0x000e700000000a00 */
[----:B--2---:R-:W2:Y:S01]  /*0de0*/  LDC.64 R8, c[0x0][0x398] ;  /* 0x0000e600ff087b82 */ /* 0x004ea20000000a00 */
[----:B0-----:R-:W-:-:S06]  /*0df0*/  IMAD.WIDE.U32 R4, R3, 0x4, R4 ;  /* 0x0000000403047825 */ /* 0x001fcc00078e0004 */
[----:B------:R-:W3:Y:S02]  /*0e00*/  LDG.E R5, desc[UR8][R4.64] ;  /* 0x0000000804057981 */ /* 0x000ee4000c1e1900 */
[----:B---3--:R-:W-:-:S13]  /*0e10*/  ISETP.NE.AND P0, PT, R5, R2, PT ;  /* 0x000000020500720c */ /* 0x008fda0003f05270 */
[----:B------:R-:W-:-:S05]  /*0e20*/  @P0 IADD3 R0, PT, PT, R0, 0x1, RZ ;  /* 0x0000000100000810 */ /* 0x000fca0007ffe0ff */
[----:B-1----:R-:W-:-:S04]  /*0e30*/  @P0 IMAD.WIDE.U32 R6, R0, 0x4, R6 ;  /* 0x0000000400060825 */ /* 0x002fc800078e0006 */
[----:B--2---:R-:W-:Y:S01]  /*0e40*/  @P0 IMAD.WIDE.U32 R8, R0, 0x4, R8 ;  /* 0x0000000400080825 */ /* 0x004fe200078e0008 */
[----:B------:R3:W-:Y:S04]  /*0e50*/  @P0 STG.E desc[UR8][R6.64], R5 ;  /* 0x0000000506000986 */ /* 0x0007e8000c101908 */
[----:B------:R3:W-:Y:S02]  /*0e60*/  @P0 STG.E desc[UR8][R8.64], R3 ;  /* 0x0000000308000986 */ /* 0x0007e4000c101908 */
.L_x_124:
[----:B0-23--:R-:W-:-:S07]  /*0e70*/  IADD3 R9, PT, PT, R0, 0x1, RZ ;  /* 0x0000000100097810 */ /* 0x00dfce0007ffe0ff */
.L_x_120:
[----:B-1----:R-:W0:Y:S08]  /*0e80*/  LDC.64 R2, c[0x0][0x398] ;  /* 0x0000e600ff027b82 */ /* 0x002e300000000a00 */
[----:B------:R-:W1:Y:S08]  /*0e90*/  LDC R7, c[0x0][0x388] ;  /* 0x0000e200ff077b82 */ /* 0x000e700000000800 */
[----:B------:R-:W2:Y:S01]  /*0ea0*/  LDC.64 R4, c[0x0][0x3a0] ;  /* 0x0000e800ff047b82 */ /* 0x000ea20000000a00 */
[----:B0-----:R-:W-:-:S05]  /*0eb0*/  IMAD.WIDE.U32 R2, R9, 0x4, R2 ;  /* 0x0000000409027825 */ /* 0x001fca00078e0002 */
[----:B-1----:R-:W-:Y:S04]  /*0ec0*/  STG.E desc[UR8][R2.64], R7 ;  /* 0x0000000702007986 */ /* 0x002fe8000c101908 */
[----:B--2---:R-:W-:Y:S01]  /*0ed0*/  STG.E desc[UR8][R4.64], R9 ;  /* 0x0000000904007986 */ /* 0x004fe2000c101908 */
[----:B------:R-:W-:Y:S05]  /*0ee0*/  EXIT ;  /* 0x000000000000794d */ /* 0x000fea0003800000 */
.L_x_129:
        /* <DEDUP_REMOVED lines=9> */
.L_x_136:


//--------------------- .nv.shared._ZN3cub18CUB_300001_SM_10006detail4scan16DeviceScanKernelINS2_10policy_hubIjjjjN4cuda3std3__44plusIvEEE10Policy1000EPjSC_NS0_13ScanTileStateIjLb1EEES9_NS1_10InputValueIjSC_EEjjLb0EjEEvT0_T1_T2_iT3_T4_T5_ --------------------------
	.section	.nv.shared._ZN3cub18CUB_300001_SM_10006detail4scan16DeviceScanKernelINS2_10policy_hubIjjjjN4cuda3std3__44plusIvEEE10Policy1000EPjSC_NS0_13ScanTileStateIjLb1EEES9_NS1_10InputValueIjSC_EEjjLb0EjEEvT0_T1_T2_iT3_T4_T5_,"aw",@nobits
	.sectionflags	@""
	.align	16
.nv.shared._ZN3cub18CUB_300001_SM_10006detail4scan16DeviceScanKernelINS2_10policy_hubIjjjjN4cuda3std3__44plusIvEEE10Policy1000EPjSC_NS0_13ScanTileStateIjLb1EEES9_NS1_10InputValueIjSC_EEjjLb0EjEEvT0_T1_T2_iT3_T4_T5_:
	.zero		34832


//--------------------- .nv.shared.reserved.0     --------------------------
	.section	.nv.shared.reserved.0,"aw",@nobits
	.weak		__nv_reservedSMEM_offset_0_alias
	.size		__nv_reservedSMEM_offset_0_alias, 0, 64
	.other		__nv_reservedSMEM_offset_0_alias,@"STO_CUDA_RESERVED_SHARED STV_DEFAULT"
__nv_reservedSMEM_offset_0_alias:
	.zero		0
	.zero		64


//--------------------- .nv.global                --------------------------
	.section	.nv.global,"aw",@nobits
.nv.global:
	.type		_ZN34_INTERNAL_76d1a688_4_k_cu_0b24587b6thrust24THRUST_300001_SM_1000_NS12placeholders2_5E,@object
	.size		_ZN34_INTERNAL_76d1a688_4_k_cu_0b24587b6thrust24THRUST_300001_SM_1000_NS12placeholders2_5E,(_ZN34_INTERNAL_76d1a688_4_k_cu_0b24587b4cuda3std3__45__cpo6cbeginE - _ZN34_INTERNAL_76d1a688_4_k_cu_0b24587b6thrust24THRUST_300001_SM_1000_NS12placeholders2_5E)
_ZN34_INTERNAL_76d1a688_4_k_cu_0b24587b6thrust24THRUST_300001_SM_1000_NS12placeholders2_5E:
	.zero		1
	.type		_ZN34_INTERNAL_76d1a688_4_k_cu_0b24587b4cuda3std3__45__cpo6cbeginE,@object
	.size		_ZN34_INTERNAL_76d1a688_4_k_cu_0b24587b4cuda3std3__45__cpo6cbeginE,(_ZN34_INTERNAL_76d1a688_4_k_cu_0b24587b4cuda3std6ranges3__45__cpo6cbeginE - _ZN34_INTERNAL_76d1a688_4_k_cu_0b24587b4cuda3std3__45__cpo6cbeginE)
_ZN34_INTERNAL_76d1a688_4_k_cu_0b24587b4cuda3std3__45__cpo6cbeginE:
	.zero		1
	.type		_ZN34_INTERNAL_76d1a688_4_k_cu_0b24587b4cuda3std6ranges3__45__cpo6cbeginE,@object
	.size		_ZN34_INTERNAL_76d1a688_4_k_cu_0b24587b4cuda3std6ranges3__45__cpo6cbeginE,(_ZN34_INTERNAL_76d1a688_4_k_cu_0b24587b4cuda3std3__48in_placeE - _ZN34_INTERNAL_76d1a688_4_k_cu_0b24587b4cuda3std6ranges3__45__cpo6cbeginE)
_ZN34_INTERNAL_76d1a688_4_k_cu_0b24587b4cuda3std6ranges3__45__cpo6cbeginE:
	.zero		1
	.type		_ZN34_INTERNAL_76d1a688_4_k_cu_0b24587b4cuda3std3__48in_placeE,@object
	.size		_ZN34_INTERNAL_76d1a688_4_k_cu_0b24587b4cuda3std3__48in_placeE,(_ZN34_INTERNAL_76d1a688_4_k_cu_0b24587b4cuda3std6ranges3__45__cpo4sizeE - _ZN34_INTERNAL_76d1a688_4_k_cu_0b24587b4cuda3std3__48in_placeE)
_ZN34_INTERNAL_76d1a688_4_k_cu_0b24587b4cuda3std3__48in_placeE:
	.zero		1
	.type		_ZN34_INTERNAL_76d1a688_4_k_cu_0b24587b4cuda3std6ranges3__45__cpo4sizeE,@object
	.size		_ZN34_INTERNAL_76d1a688_4_k_cu_0b24587b4cuda3std6ranges3__45__cpo4sizeE,(_ZN34_INTERNAL_76d1a688_4_k_cu_0b24587b6thrust24THRUST_300001_SM_1000_NS12placeholders2_9E - _ZN34_INTERNAL_76d1a688_4_k_cu_0b24587b4cuda3std6ranges3__45__cpo4sizeE)
_ZN34_INTERNAL_76d1a688_4_k_cu_0b24587b4cuda3std6ranges3__45__cpo4sizeE:
	.zero		1
	.type		_ZN34_INTERNAL_76d1a688_4_k_cu_0b24587b6thrust24THRUST_300001_SM_1000_NS12placeholders2_9E,@object
	.size		_ZN34_INTERNAL_76d1a688_4_k_cu_0b24587b6thrust24THRUST_300001_SM_1000_NS12placeholders2_9E,(_ZN34_INTERNAL_76d1a688_4_k_cu_0b24587b4cuda3std3__45__cpo7crbeginE - _ZN34_INTERNAL_76d1a688_4_k_cu_0b24587b6thrust24THRUST_300001_SM_1000_NS12placeholders2_9E)
_ZN34_INTERNAL_76d1a688_4_k_cu_0b24587b6thrust24THRUST_300001_SM_1000_NS12placeholders2_9E:
	.zero		1
	.type		_ZN34_INTERNAL_76d1a688_4_k_cu_0b24587b4cuda3std3__45__cpo7crbeginE,@object
	.size		_ZN34_INTERNAL_76d1a688_4_k_cu_0b24587b4cuda3std3__45__cpo7crbeginE,(_ZN34_INTERNAL_76d1a688_4_k_cu_0b24587b4cuda3std6ranges3__45__cpo4nextE - _ZN34_INTERNAL_76d1a688_4_k_cu_0b24587b4cuda3std3__45__cpo7crbeginE)
_ZN34_INTERNAL_76d1a688_4_k_cu_0b24587b4cuda3std3__45__cpo7crbeginE:
	.zero		1
	.type		_ZN34_INTERNAL_76d1a688_4_k_cu_0b24587b4cuda3std6ranges3__45__cpo4nextE,@object
	.size		_ZN34_INTERNAL_76d1a688_4_k_cu_0b24587b4cuda3std6ranges3__45__cpo4nextE,(_ZN34_INTERNAL_76d1a688_4_k_cu_0b24587b4cuda3std6ranges3__45__cpo4swapE - _ZN34_INTERNAL_76d1a688_4_k_cu_0b24587b4cuda3std6ranges3__45__cpo4nextE)
_ZN34_INTERNAL_76d1a688_4_k_cu_0b24587b4cuda3std6ranges3__45__cpo4nextE:
	.zero		1
	.type		_ZN34_INTERNAL_76d1a688_4_k_cu_0b24587b4cuda3std6ranges3__45__cpo4swapE,@object
	.size		_ZN34_INTERNAL_76d1a688_4_k_cu_0b24587b4cuda3std6ranges3__45__cpo4swapE,(_ZN34_INTERNAL_76d1a688_4_k_cu_0b24587b6thrust24THRUST_300001_SM_1000_NS12placeholders2_1E - _ZN34_INTERNAL_76d1a688_4_k_cu_0b24587b4cuda3std6ranges3__45__cpo4swapE)
_ZN34_INTERNAL_76d1a688_4_k_cu_0b24587b4cuda3std6ranges3__45__cpo4swapE:
	.zero		1
	.type		_ZN34_INTERNAL_76d1a688_4_k_cu_0b24587b6thrust24THRUST_300001_SM_1000_NS12placeholders2_1E,@object
	.size		_ZN34_INTERNAL_76d1a688_4_k_cu_0b24587b6thrust24THRUST_300001_SM_1000_NS12placeholders2_1E,(_ZN34_INTERNAL_76d1a688_4_k_cu_0b24587b6thrust24THRUST_300001_SM_1000_NS12placeholders2_3E - _ZN34_INTERNAL_76d1a688_4_k_cu_0b24587b6thrust24THRUST_300001_SM_1000_NS12placeholders2_1E)
_ZN34_INTERNAL_76d1a688_4_k_cu_0b24587b6thrust24THRUST_300001_SM_1000_NS12placeholders2_1E:
	.zero		1
	.type		_ZN34_INTERNAL_76d1a688_4_k_cu_0b24587b6thrust24THRUST_300001_SM_1000_NS12placeholders2_3E,@object
	.size		_ZN34_INTERNAL_76d1a688_4_k_cu_0b24587b6thrust24THRUST_300001_SM_1000_NS12placeholders2_3E,(_ZN34_INTERNAL_76d1a688_4_k_cu_0b24587b4cuda3std3__45__cpo5beginE - _ZN34_INTERNAL_76d1a688_4_k_cu_0b24587b6thrust24THRUST_300001_SM_1000_NS12placeholders2_3E)
_ZN34_INTERNAL_76d1a688_4_k_cu_0b24587b6thrust24THRUST_300001_SM_1000_NS12placeholders2_3E:
	.zero		1
	.type		_ZN34_INTERNAL_76d1a688_4_k_cu_0b24587b4cuda3std3__45__cpo5beginE,@object
	.size		_ZN34_INTERNAL_76d1a688_4_k_cu_0b24587b4cuda3std3__45__cpo5beginE,(_ZN34_INTERNAL_76d1a688_4_k_cu_0b24587b4cuda3std6ranges3__45__cpo5beginE - _ZN34_INTERNAL_76d1a688_4_k_cu_0b24587b4cuda3std3__45__cpo5beginE)
_ZN34_INTERNAL_76d1a688_4_k_cu_0b24587b4cuda3std3__45__cpo5beginE:
	.zero		1
	.type		_ZN34_INTERNAL_76d1a688_4_k_cu_0b24587b4cuda3std6ranges3__45__cpo5beginE,@object
	.size		_ZN34_INTERNAL_76d1a688_4_k_cu_0b24587b4cuda3std6ranges3__45__cpo5beginE,(_ZN34_INTERNAL_76d1a688_4_k_cu_0b24587b4cuda3std3__436_GLOBAL__N__76d1a688_4_k_cu_0b24587b6ignoreE - _ZN34_INTERNAL_76d1a688_4_k_cu_0b24587b4cuda3std6ranges3__45__cpo5beginE)
_ZN34_INTERNAL_76d1a688_4_k_cu_0b24587b4cuda3std6ranges3__45__cpo5beginE:
	.zero		1
	.type		_ZN34_INTERNAL_76d1a688_4_k_cu_0b24587b4cuda3std3__436_GLOBAL__N__76d1a688_4_k_cu_0b24587b6ignoreE,@object
	.size		_ZN34_INTERNAL_76d1a688_4_k_cu_0b24587b4cuda3std3__436_GLOBAL__N__76d1a688_4_k_cu_0b24587b6ignoreE,(_ZN34_INTERNAL_76d1a688_4_k_cu_0b24587b4cuda3std6ranges3__45__cpo4dataE - _ZN34_INTERNAL_76d1a688_4_k_cu_0b24587b4cuda3std3__436_GLOBAL__N__76d1a688_4_k_cu_0b24587b6ignoreE)
_ZN34_INTERNAL_76d1a688_4_k_cu_0b24587b4cuda3std3__436_GLOBAL__N__76d1a688_4_k_cu_0b24587b6ignoreE:
	.zero		1
	.type		_ZN34_INTERNAL_76d1a688_4_k_cu_0b24587b4cuda3std6ranges3__45__cpo4dataE,@object
	.size		_ZN34_INTERNAL_76d1a688_4_k_cu_0b24587b4cuda3std6ranges3__45__cpo4dataE,(_ZN34_INTERNAL_76d1a688_4_k_cu_0b24587b6thrust24THRUST_300001_SM_1000_NS12placeholders2_7E - _ZN34_INTERNAL_76d1a688_4_k_cu_0b24587b4cuda3std6ranges3__45__cpo4dataE)
_ZN34_INTERNAL_76d1a688_4_k_cu_0b24587b4cuda3std6ranges3__45__cpo4dataE:
	.zero		1
	.type		_ZN34_INTERNAL_76d1a688_4_k_cu_0b24587b6thrust24THRUST_300001_SM_1000_NS12placeholders2_7E,@object
	.size		_ZN34_INTERNAL_76d1a688_4_k_cu_0b24587b6thrust24THRUST_300001_SM_1000_NS12placeholders2_7E,(_ZN34_INTERNAL_76d1a688_4_k_cu_0b24587b4cuda3std3__45__cpo6rbeginE - _ZN34_INTERNAL_76d1a688_4_k_cu_0b24587b6thrust24THRUST_300001_SM_1000_NS12placeholders2_7E)
_ZN34_INTERNAL_76d1a688_4_k_cu_0b24587b6thrust24THRUST_300001_SM_1000_NS12placeholders2_7E:
	.zero		1
	.type		_ZN34_INTERNAL_76d1a688_4_k_cu_0b24587b4cuda3std3__45__cpo6rbeginE,@object
	.size		_ZN34_INTERNAL_76d1a688_4_k_cu_0b24587b4cuda3std3__45__cpo6rbeginE,(_ZN34_INTERNAL_76d1a688_4_k_cu_0b24587b4cuda3std6ranges3__45__cpo7advanceE - _ZN34_INTERNAL_76d1a688_4_k_cu_0b24587b4cuda3std3__45__cpo6rbeginE)
_ZN34_INTERNAL_76d1a688_4_k_cu_0b24587b4cuda3std3__45__cpo6rbeginE:
	.zero		1
	.type		_ZN34_INTERNAL_76d1a688_4_k_cu_0b24587b4cuda3std6ranges3__45__cpo7advanceE,@object
	.size		_ZN34_INTERNAL_76d1a688_4_k_cu_0b24587b4cuda3std6ranges3__45__cpo7advanceE,(_ZN34_INTERNAL_76d1a688_4_k_cu_0b24587b4cuda3std3__47nulloptE - _ZN34_INTERNAL_76d1a688_4_k_cu_0b24587b4cuda3std6ranges3__45__cpo7advanceE)
_ZN34_INTERNAL_76d1a688_4_k_cu_0b24587b4cuda3std6ranges3__45__cpo7advanceE:
	.zero		1
	.type		_ZN34_INTERNAL_76d1a688_4_k_cu_0b24587b4cuda3std3__47nulloptE,@object
	.size		_ZN34_INTERNAL_76d1a688_4_k_cu_0b24587b4cuda3std3__47nulloptE,(_ZN34_INTERNAL_76d1a688_4_k_cu_0b24587b4cuda3std6ranges3__45__cpo8distanceE - _ZN34_INTERNAL_76d1a688_4_k_cu_0b24587b4cuda3std3__47nulloptE)
_ZN34_INTERNAL_76d1a688_4_k_cu_0b24587b4cuda3std3__47nulloptE:
	.zero		1
	.type		_ZN34_INTERNAL_76d1a688_4_k_cu_0b24587b4cuda3std6ranges3__45__cpo8distanceE,@object
	.size		_ZN34_INTERNAL_76d1a688_4_k_cu_0b24587b4cuda3std6ranges3__45__cpo8distanceE,(_ZN34_INTERNAL_76d1a688_4_k_cu_0b24587b6thrust24THRUST_300001_SM_1000_NS12placeholders2_6E - _ZN34_INTERNAL_76d1a688_4_k_cu_0b24587b4cuda3std6ranges3__45__cpo8distanceE)
_ZN34_INTERNAL_76d1a688_4_k_cu_0b24587b4cuda3std6ranges3__45__cpo8distanceE:
	.zero		1
	.type		_ZN34_INTERNAL_76d1a688_4_k_cu_0b24587b6thrust24THRUST_300001_SM_1000_NS12placeholders2_6E,@object
	.size		_ZN34_INTERNAL_76d1a688_4_k_cu_0b24587b6thrust24THRUST_300001_SM_1000_NS12placeholders2_6E,(_ZN34_INTERNAL_76d1a688_4_k_cu_0b24587b4cuda3std3__45__cpo4cendE - _ZN34_INTERNAL_76d1a688_4_k_cu_0b24587b6thrust24THRUST_300001_SM_1000_NS12placeholders2_6E)
_ZN34_INTERNAL_76d1a688_4_k_cu_0b24587b6thrust24THRUST_300001_SM_1000_NS12placeholders2_6E:
	.zero		1
	.type		_ZN34_INTERNAL_76d1a688_4_k_cu_0b24587b4cuda3std3__45__cpo4cendE,@object
	.size		_ZN34_INTERNAL_76d1a688_4_k_cu_0b24587b4cuda3std3__45__cpo4cendE,(_ZN34_INTERNAL_76d1a688_4_k_cu_0b24587b4cuda3std6ranges3__45__cpo4cendE - _ZN34_INTERNAL_76d1a688_4_k_cu_0b24587b4cuda3std3__45__cpo4cendE)
_ZN34_INTERNAL_76d1a688_4_k_cu_0b24587b4cuda3std3__45__cpo4cendE:
	.zero		1
	.type		_ZN34_INTERNAL_76d1a688_4_k_cu_0b24587b4cuda3std6ranges3__45__cpo4cendE,@object
	.size		_ZN34_INTERNAL_76d1a688_4_k_cu_0b24587b4cuda3std6ranges3__45__cpo4cendE,(_ZN34_INTERNAL_76d1a688_4_k_cu_0b24587b4cuda3std3__420unreachable_sentinelE - _ZN34_INTERNAL_76d1a688_4_k_cu_0b24587b4cuda3std6ranges3__45__cpo4cendE)
_ZN34_INTERNAL_76d1a688_4_k_cu_0b24587b4cuda3std6ranges3__45__cpo4cendE:
	.zero		1
	.type		_ZN34_INTERNAL_76d1a688_4_k_cu_0b24587b4cuda3std3__420unreachable_sentinelE,@object
	.size		_ZN34_INTERNAL_76d1a688_4_k_cu_0b24587b4cuda3std3__420unreachable_sentinelE,(_ZN34_INTERNAL_76d1a688_4_k_cu_0b24587b4cuda3std6ranges3__45__cpo5ssizeE - _ZN34_INTERNAL_76d1a688_4_k_cu_0b24587b4cuda3std3__420unreachable_sentinelE)
_ZN34_INTERNAL_76d1a688_4_k_cu_0b24587b4cuda3std3__420unreachable_sentinelE:
	.zero		1
	.type		_ZN34_INTERNAL_76d1a688_4_k_cu_0b24587b4cuda3std6ranges3__45__cpo5ssizeE,@object
	.size		_ZN34_INTERNAL_76d1a688_4_k_cu_0b24587b4cuda3std6ranges3__45__cpo5ssizeE,(_ZN34_INTERNAL_76d1a688_4_k_cu_0b24587b6thrust24THRUST_300001_SM_1000_NS12placeholders3_10E - _ZN34_INTERNAL_76d1a688_4_k_cu_0b24587b4cuda3std6ranges3__45__cpo5ssizeE)
_ZN34_INTERNAL_76d1a688_4_k_cu_0b24587b4cuda3std6ranges3__45__cpo5ssizeE:
	.zero		1
	.type		_ZN34_INTERNAL_76d1a688_4_k_cu_0b24587b6thrust24THRUST_300001_SM_1000_NS12placeholders3_10E,@object
	.size		_ZN34_INTERNAL_76d1a688_4_k_cu_0b24587b6thrust24THRUST_300001_SM_1000_NS12placeholders3_10E,(_ZN34_INTERNAL_76d1a688_4_k_cu_0b24587b4cuda3std3__45__cpo5crendE - _ZN34_INTERNAL_76d1a688_4_k_cu_0b24587b6thrust24THRUST_300001_SM_1000_NS12placeholders3_10E)
_ZN34_INTERNAL_76d1a688_4_k_cu_0b24587b6thrust24THRUST_300001_SM_1000_NS12placeholders3_10E:
	.zero		1
	.type		_ZN34_INTERNAL_76d1a688_4_k_cu_0b24587b4cuda3std3__45__cpo5crendE,@object
	.size		_ZN34_INTERNAL_76d1a688_4_k_cu_0b24587b4cuda3std3__45__cpo5crendE,(_ZN34_INTERNAL_76d1a688_4_k_cu_0b24587b4cuda3std6ranges3__45__cpo4prevE - _ZN34_INTERNAL_76d1a688_4_k_cu_0b24587b4cuda3std3__45__cpo5crendE)
_ZN34_INTERNAL_76d1a688_4_k_cu_0b24587b4cuda3std3__45__cpo5crendE:
	.zero		1
	.type		_ZN34_INTERNAL_76d1a688_4_k_cu_0b24587b4cuda3std6ranges3__45__cpo4prevE,@object
	.size		_ZN34_INTERNAL_76d1a688_4_k_cu_0b24587b4cuda3std6ranges3__45__cpo4prevE,(_ZN34_INTERNAL_76d1a688_4_k_cu_0b24587b4cuda3std6ranges3__45__cpo9iter_moveE - _ZN34_INTERNAL_76d1a688_4_k_cu_0b24587b4cuda3std6ranges3__45__cpo4prevE)
_ZN34_INTERNAL_76d1a688_4_k_cu_0b24587b4cuda3std6ranges3__45__cpo4prevE:
	.zero		1
	.type		_ZN34_INTERNAL_76d1a688_4_k_cu_0b24587b4cuda3std6ranges3__45__cpo9iter_moveE,@object
	.size		_ZN34_INTERNAL_76d1a688_4_k_cu_0b24587b4cuda3std6ranges3__45__cpo9iter_moveE,(_ZN34_INTERNAL_76d1a688_4_k_cu_0b24587b6thrust24THRUST_300001_SM_1000_NS12placeholders2_2E - _ZN34_INTERNAL_76d1a688_4_k_cu_0b24587b4cuda3std6ranges3__45__cpo9iter_moveE)
_ZN34_INTERNAL_76d1a688_4_k_cu_0b24587b4cuda3std6ranges3__45__cpo9iter_moveE:
	.zero		1
	.type		_ZN34_INTERNAL_76d1a688_4_k_cu_0b24587b6thrust24THRUST_300001_SM_1000_NS12placeholders2_2E,@object
	.size		_ZN34_INTERNAL_76d1a688_4_k_cu_0b24587b6thrust24THRUST_300001_SM_1000_NS12placeholders2_2E,(_ZN34_INTERNAL_76d1a688_4_k_cu_0b24587b6thrust24THRUST_300001_SM_1000_NS12placeholders2_4E - _ZN34_INTERNAL_76d1a688_4_k_cu_0b24587b6thrust24THRUST_300001_SM_1000_NS12placeholders2_2E)
_ZN34_INTERNAL_76d1a688_4_k_cu_0b24587b6thrust24THRUST_300001_SM_1000_NS12placeholders2_2E:
	.zero		1
	.type		_ZN34_INTERNAL_76d1a688_4_k_cu_0b24587b6thrust24THRUST_300001_SM_1000_NS12placeholders2_4E,@object
	.size		_ZN34_INTERNAL_76d1a688_4_k_cu_0b24587b6thrust24THRUST_300001_SM_1000_NS12placeholders2_4E,(_ZN34_INTERNAL_76d1a688_4_k_cu_0b24587b4cuda3std3__45__cpo3endE - _ZN34_INTERNAL_76d1a688_4_k_cu_0b24587b6thrust24THRUST_300001_SM_1000_NS12placeholders2_4E)
_ZN34_INTERNAL_76d1a688_4_k_cu_0b24587b6thrust24THRUST_300001_SM_1000_NS12placeholders2_4E:
	.zero		1
	.type		_ZN34_INTERNAL_76d1a688_4_k_cu_0b24587b4cuda3std3__45__cpo3endE,@object
	.size		_ZN34_INTERNAL_76d1a688_4_k_cu_0b24587b4cuda3std3__45__cpo3endE,(_ZN34_INTERNAL_76d1a688_4_k_cu_0b24587b4cuda3std6ranges3__45__cpo3endE - _ZN34_INTERNAL_76d1a688_4_k_cu_0b24587b4cuda3std3__45__cpo3endE)
_ZN34_INTERNAL_76d1a688_4_k_cu_0b24587b4cuda3std3__45__cpo3endE:
	.zero		1
	.type		_ZN34_INTERNAL_76d1a688_4_k_cu_0b24587b4cuda3std6ranges3__45__cpo3endE,@object
	.size		_ZN34_INTERNAL_76d1a688_4_k_cu_0b24587b4cuda3std6ranges3__45__cpo3endE,(_ZN34_INTERNAL_76d1a688_4_k_cu_0b24587b4cuda3std3__419piecewise_constructE - _ZN34_INTERNAL_76d1a688_4_k_cu_0b24587b4cuda3std6ranges3__45__cpo3endE)
_ZN34_INTERNAL_76d1a688_4_k_cu_0b24587b4cuda3std6ranges3__45__cpo3endE:
	.zero		1
	.type		_ZN34_INTERNAL_76d1a688_4_k_cu_0b24587b4cuda3std3__419piecewise_constructE,@object
	.size		_ZN34_INTERNAL_76d1a688_4_k_cu_0b24587b4cuda3std3__419piecewise_constructE,(_ZN34_INTERNAL_76d1a688_4_k_cu_0b24587b4cuda3std6ranges3__45__cpo5cdataE - _ZN34_INTERNAL_76d1a688_4_k_cu_0b24587b4cuda3std3__419piecewise_constructE)
_ZN34_INTERNAL_76d1a688_4_k_cu_0b24587b4cuda3std3__419piecewise_constructE:
	.zero		1
	.type		_ZN34_INTERNAL_76d1a688_4_k_cu_0b24587b4cuda3std6ranges3__45__cpo5cdataE,@object
	.size		_ZN34_INTERNAL_76d1a688_4_k_cu_0b24587b4cuda3std6ranges3__45__cpo5cdataE,(_ZN34_INTERNAL_76d1a688_4_k_cu_0b24587b6thrust24THRUST_300001_SM_1000_NS12placeholders2_8E - _ZN34_INTERNAL_76d1a688_4_k_cu_0b24587b4cuda3std6ranges3__45__cpo5cdataE)
_ZN34_INTERNAL_76d1a688_4_k_cu_0b24587b4cuda3std6ranges3__45__cpo5cdataE:
	.zero		1
	.type		_ZN34_INTERNAL_76d1a688_4_k_cu_0b24587b6thrust24THRUST_300001_SM_1000_NS12placeholders2_8E,@object
	.size		_ZN34_INTERNAL_76d1a688_4_k_cu_0b24587b6thrust24THRUST_300001_SM_1000_NS12placeholders2_8E,(_ZN34_INTERNAL_76d1a688_4_k_cu_0b24587b4cuda3std3__45__cpo4rendE - _ZN34_INTERNAL_76d1a688_4_k_cu_0b24587b6thrust24THRUST_300001_SM_1000_NS12placeholders2_8E)
_ZN34_INTERNAL_76d1a688_4_k_cu_0b24587b6thrust24THRUST_300001_SM_1000_NS12placeholders2_8E:
	.zero		1
	.type		_ZN34_INTERNAL_76d1a688_4_k_cu_0b24587b4cuda3std3__45__cpo4rendE,@object
	.size		_ZN34_INTERNAL_76d1a688_4_k_cu_0b24587b4cuda3std3__45__cpo4rendE,(_ZN34_INTERNAL_76d1a688_4_k_cu_0b24587b4cuda3std6ranges3__45__cpo9iter_swapE - _ZN34_INTERNAL_76d1a688_4_k_cu_0b24587b4cuda3std3__45__cpo4rendE)
_ZN34_INTERNAL_76d1a688_4_k_cu_0b24587b4cuda3std3__45__cpo4rendE:
	.zero		1
	.type		_ZN34_INTERNAL_76d1a688_4_k_cu_0b24587b4cuda3std6ranges3__45__cpo9iter_swapE,@object
	.size		_ZN34_INTERNAL_76d1a688_4_k_cu_0b24587b4cuda3std6ranges3__45__cpo9iter_swapE,(_ZN34_INTERNAL_76d1a688_4_k_cu_0b24587b4cuda3std3__48unexpectE - _ZN34_INTERNAL_76d1a688_4_k_cu_0b24587b4cuda3std6ranges3__45__cpo9iter_swapE)
_ZN34_INTERNAL_76d1a688_4_k_cu_0b24587b4cuda3std6ranges3__45__cpo9iter_swapE:
	.zero		1
	.type		_ZN34_INTERNAL_76d1a688_4_k_cu_0b24587b4cuda3std3__48unexpectE,@object
	.size		_ZN34_INTERNAL_76d1a688_4_k_cu_0b24587b4cuda3std3__48unexpectE,(_ZN34_INTERNAL_76d1a688_4_k_cu_0b24587b6thrust24THRUST_300001_SM_1000_NS6system6detail10sequential3seqE - _ZN34_INTERNAL_76d1a688_4_k_cu_0b24587b4cuda3std3__48unexpectE)
_ZN34_INTERNAL_76d1a688_4_k_cu_0b24587b4cuda3std3__48unexpectE:
	.zero		1
	.type		_ZN34_INTERNAL_76d1a688_4_k_cu_0b24587b6thrust24THRUST_300001_SM_1000_NS6system6detail10sequential3seqE,@object
	.size		_ZN34_INTERNAL_76d1a688_4_k_cu_0b24587b6thrust24THRUST_300001_SM_1000_NS6system6detail10sequential3seqE,(.L_29 - _ZN34_INTERNAL_76d1a688_4_k_cu_0b24587b6thrust24THRUST_300001_SM_1000_NS6system6detail10sequential3seqE)
_ZN34_INTERNAL_76d1a688_4_k_cu_0b24587b6thrust24THRUST_300001_SM_1000_NS6system6detail10sequential3seqE:
	.zero		1
.L_29:


//--------------------- .nv.shared._Z20KScatterSegmentsWarpPKjjPKhS0_S0_PjS3_S3_ --------------------------
	.section	.nv.shared._Z20KScatterSegmentsWarpPKjjPKhS0_S0_PjS3_S3_,"aw",@nobits
	.sectionflags	@""
	.align	4
.nv.shared._Z20KScatterSegmentsWarpPKjjPKhS0_S0_PjS3_S3_:
	.zero		1152


//--------------------- .nv.shared._Z17KMarkAndCountWarpPKjjPhPj --------------------------
	.section	.nv.shared._Z17KMarkAndCountWarpPKjjPhPj,"aw",@nobits
	.sectionflags	@""
	.align	4
.nv.shared._Z17KMarkAndCountWarpPKjjPhPj:
	.zero		1152


//--------------------- .nv.shared._Z18KBuildCompactTiledPKjjPjS1_S1_ --------------------------
	.section	.nv.shared._Z18KBuildCompactTiledPKjjPjS1_S1_,"aw",@nobits
	.sectionflags	@""
	.align	4
.nv.shared._Z18KBuildCompactTiledPKjjPjS1_S1_:
	.zero		3072


//--------------------- .nv.constant0._ZN3cub18CUB_300001_SM_10006detail4scan16DeviceScanKernelINS2_10policy_hubIjjjjN4cuda3std3__44plusIvEEE10Policy1000EPjSC_NS0_13ScanTileStateIjLb1EEES9_NS1_10InputValueIjSC_EEjjLb0EjEEvT0_T1_T2_iT3_T4_T5_ --------------------------
	.section	.nv.constant0._ZN3cub18CUB_300001_SM_10006detail4scan16DeviceScanKernelINS2_10policy_hubIjjjjN4cuda3std3__44plusIvEEE10Policy1000EPjSC_NS0_13ScanTileStateIjLb1EEES9_NS1_10InputValueIjSC_EEjjLb0EjEEvT0_T1_T2_iT3_T4_T5_,"a",@progbits
	.sectionflags	@""
	.align	4
.nv.constant0._ZN3cub18CUB_300001_SM_10006detail4scan16DeviceScanKernelINS2_10policy_hubIjjjjN4cuda3std3__44plusIvEEE10Policy1000EPjSC_NS0_13ScanTileStateIjLb1EEES9_NS1_10InputValueIjSC_EEjjLb0EjEEvT0_T1_T2_iT3_T4_T5_:
	.zero		948


//--------------------- .nv.constant0._ZN3cub18CUB_300001_SM_10006detail4scan20DeviceScanInitKernelINS0_13ScanTileStateIjLb1EEEEEvT_i --------------------------
	.section	.nv.constant0._ZN3cub18CUB_300001_SM_10006detail4scan20DeviceScanInitKernelINS0_13ScanTileStateIjLb1EEEEEvT_i,"a",@progbits
	.sectionflags	@""
	.align	4
.nv.constant0._ZN3cub18CUB_300001_SM_10006detail4scan20DeviceScanInitKernelINS0_13ScanTileStateIjLb1EEEEEvT_i:
	.zero		908


//--------------------- .nv.constant0._ZN3cub18CUB_300001_SM_10006detail11EmptyKernelIvEEvv --------------------------
	.section	.nv.constant0._ZN3cub18CUB_300001_SM_10006detail11EmptyKernelIvEEvv,"a",@progbits
	.sectionflags	@""
	.align	4
.nv.constant0._ZN3cub18CUB_300001_SM_10006detail11EmptyKernelIvEEvv:
	.zero		896


//--------------------- .nv.constant0._Z20KScatterSegmentsWarpPKjjPKhS0_S0_PjS3_S3_ --------------------------
	.section	.nv.constant0._Z20KScatterSegmentsWarpPKjjPKhS0_S0_PjS3_S3_,"a",@progbits
	.sectionflags	@""
	.align	4
.nv.constant0._Z20KScatterSegmentsWarpPKjjPKhS0_S0_PjS3_S3_:
	.zero		960


//--------------------- .nv.constant0._Z17KMarkAndCountWarpPKjjPhPj --------------------------
	.section	.nv.constant0._Z17KMarkAndCountWarpPKjjPhPj,"a",@progbits
	.sectionflags	@""
	.align	4
.nv.constant0._Z17KMarkAndCountWarpPKjjPhPj:
	.zero		928


//--------------------- .nv.constant0._Z18KBuildCompactTiledPKjjPjS1_S1_ --------------------------
	.section	.nv.constant0._Z18KBuildCompactTiledPKjjPjS1_S1_,"a",@progbits
	.sectionflags	@""
	.align	4
.nv.constant0._Z18KBuildCompactTiledPKjjPjS1_S1_:
	.zero		936


//--------------------- .nv.constant0._Z23KBuildCompactSequentialPKjjPjS1_S1_ --------------------------
	.section	.nv.constant0._Z23KBuildCompactSequentialPKjjPjS1_S1_,"a",@progbits
	.sectionflags	@""
	.align	4
.nv.constant0._Z23KBuildCompactSequentialPKjjPjS1_S1_:
	.zero		936


//--------------------- SYMBOLS --------------------------

	.type		.nv.reservedSmem.offset0,@object
	.size		.nv.reservedSmem.offset0,0x4
	.type		.nv.reservedSmem.cap,@object
	.size		.nv.reservedSmem.cap,0x4
